	.target	sm_100a

	.elftype	@"ET_EXEC"


//--------------------- .note.nv.tkinfo           --------------------------
	.section	.note.nv.tkinfo,"",@"SHT_NOTE"
	.sectionflags	@"SHF_NOTE_NV_TKINFO"
	.tkinfo
        /*0018*/ 	.word	0x00000002
        /*0030*/ 	.string	""
        /*0030*/ 	.string	"ptxas"
        /*0030*/ 	.string	"Cuda compilation tools, release 13.0, V13.0.88"
        /*0030*/ 	.string	"Build cuda_13.0.r13.0/compiler.36424714_0"
        /*0030*/ 	.string	"-arch sm_100a -m 64 "



//--------------------- .note.nv.cuinfo           --------------------------
	.section	.note.nv.cuinfo,"",@"SHT_NOTE"
	.sectionflags	@"SHF_NOTE_NV_CUINFO"
        /*0018*/ 	.short	0x0002
        /*001a*/ 	.short	0x0064
        /*001c*/ 	.short	0x0082
	.zero		2


//--------------------- .nv.info                  --------------------------
	.section	.nv.info,"",@"SHT_CUDA_INFO"
	.align	4


	//----- nvinfo : EIATTR_REGCOUNT
	.align		4
        /*0000*/ 	.byte	0x04, 0x2f
        /*0002*/ 	.short	(.L_19 - .L_18)
	.align		4
.L_18:
        /*0004*/ 	.word	index@(_ZN7cutlass13device_kernelINS_4gemm6kernel13GemmUniversalIN4cute5tupleIJiiiiEEENS1_10collective13CollectiveMmaINS1_35MainloopSm100TmaUmmaWarpSpecializedILi2ELi2ELi4ENS5_IJNS4_1CILi1EEESB_SB_EEEEENS5_IJNSA_ILi64EEENSA_ILi128EEENSA_ILi32EEEEEEaNS5_IJlSB_lEEEaSI_NS4_8TiledMMAINS4_8MMA_AtomIJNS4_15SM100_MMA_S8_SSIaaiLi64ELi128ELNS4_4UMMA5MajorE0ELSN_0ELNSM_8SaturateE0EEEEEENS4_6LayoutISC_NS5_IJNSA_ILi0EEESS_SS_EEEEENS5_IJNS4_10UnderscoreESV_SV_EEEEENS4_13SM90_TMA_LOADENS4_14ComposedLayoutINS4_7SwizzleILi1ELi4ELi3EEENS4_18smem_ptr_flag_bitsILi8EEENSR_INS5_IJNSA_ILi8EEESG_EEENS5_IJSG_SB_EEEEEEEvNS4_8identityESY_S18_vS19_EENS_8epilogue10collective18CollectiveEpilogueINS1B_23Sm100TmaWarpSpecializedILi2ELi2ELi32ELb0ELb0EEEJSH_NS5_IJNSR_ISE_SB_EES1G_EEEaSI_aSI_NS1B_6fusion15FusionCallbacksIS1F_NS1I_17LinearCombinationIaiaiLNS_15FloatRoundStyleE2EEESH_S1H_JEEENS4_5SM1004TMEM4LOAD26SM100_TMEM_LOAD_16dp32b32xESY_NSZ_INS10_ILi2ELi4ELi3EEES13_NSR_INS5_IJS14_SE_EEENS5_IJSE_SB_EEEEEEENS4_39AutoVectorizingCopyWithAssumedAlignmentILi128EEENS4_14SM90_TMA_STOREES1W_S1Y_S1Y_EEEvvEEEEvNT_6ParamsE)
        /*0008*/ 	.word	0x0000007a


	//----- nvinfo : EIATTR_FRAME_SIZE
	.align		4
.L_19:
        /*000c*/ 	.byte	0x04, 0x11
        /*000e*/ 	.short	(.L_21 - .L_20)
	.align		4
.L_20:
        /*0010*/ 	.word	index@($__internal_2_$__cuda_sm10x_tcgen05_guardrail_trap_unallocated_columns_being_dealloced)
        /*0014*/ 	.word	0x00000000


	//----- nvinfo : EIATTR_FRAME_SIZE
	.align		4
.L_21:
        /*0018*/ 	.byte	0x04, 0x11
        /*001a*/ 	.short	(.L_23 - .L_22)
	.align		4
.L_22:
        /*001c*/ 	.word	index@($__internal_1_$__cuda_sm10x_tcgen05_guardrail_trap_phase_invalid_during_alloc)
        /*0020*/ 	.word	0x00000000


	//----- nvinfo : EIATTR_FRAME_SIZE
	.align		4
.L_23:
        /*0024*/ 	.byte	0x04, 0x11
        /*0026*/ 	.short	(.L_25 - .L_24)
	.align		4
.L_24:
        /*0028*/ 	.word	index@($__internal_0_$__cuda_sm10x_tcgen05_guardrail_trap_col_being_dealloced_not_returned_by_alloc)
        /*002c*/ 	.word	0x00000000


	//----- nvinfo : EIATTR_FRAME_SIZE
	.align		4
.L_25:
        /*0030*/ 	.byte	0x04, 0x11
        /*0032*/ 	.short	(.L_27 - .L_26)
	.align		4
.L_26:
        /*0034*/ 	.word	index@(_ZN7cutlass13device_kernelINS_4gemm6kernel13GemmUniversalIN4cute5tupleIJiiiiEEENS1_10collective13CollectiveMmaINS1_35MainloopSm100TmaUmmaWarpSpecializedILi2ELi2ELi4ENS5_IJNS4_1CILi1EEESB_SB_EEEEENS5_IJNSA_ILi64EEENSA_ILi128EEENSA_ILi32EEEEEEaNS5_IJlSB_lEEEaSI_NS4_8TiledMMAINS4_8MMA_AtomIJNS4_15SM100_MMA_S8_SSIaaiLi64ELi128ELNS4_4UMMA5MajorE0ELSN_0ELNSM_8SaturateE0EEEEEENS4_6LayoutISC_NS5_IJNSA_ILi0EEESS_SS_EEEEENS5_IJNS4_10UnderscoreESV_SV_EEEEENS4_13SM90_TMA_LOADENS4_14ComposedLayoutINS4_7SwizzleILi1ELi4ELi3EEENS4_18smem_ptr_flag_bitsILi8EEENSR_INS5_IJNSA_ILi8EEESG_EEENS5_IJSG_SB_EEEEEEEvNS4_8identityESY_S18_vS19_EENS_8epilogue10collective18CollectiveEpilogueINS1B_23Sm100TmaWarpSpecializedILi2ELi2ELi32ELb0ELb0EEEJSH_NS5_IJNSR_ISE_SB_EES1G_EEEaSI_aSI_NS1B_6fusion15FusionCallbacksIS1F_NS1I_17LinearCombinationIaiaiLNS_15FloatRoundStyleE2EEESH_S1H_JEEENS4_5SM1004TMEM4LOAD26SM100_TMEM_LOAD_16dp32b32xESY_NSZ_INS10_ILi2ELi4ELi3EEES13_NSR_INS5_IJS14_SE_EEENS5_IJSE_SB_EEEEEEENS4_39AutoVectorizingCopyWithAssumedAlignmentILi128EEENS4_14SM90_TMA_STOREES1W_S1Y_S1Y_EEEvvEEEEvNT_6ParamsE)
        /*0038*/ 	.word	0x00000000


	//----- nvinfo : EIATTR_MIN_STACK_SIZE
	.align		4
.L_27:
        /*003c*/ 	.byte	0x04, 0x12
        /*003e*/ 	.short	(.L_29 - .L_28)
	.align		4
.L_28:
        /*0040*/ 	.word	index@(_ZN7cutlass13device_kernelINS_4gemm6kernel13GemmUniversalIN4cute5tupleIJiiiiEEENS1_10collective13CollectiveMmaINS1_35MainloopSm100TmaUmmaWarpSpecializedILi2ELi2ELi4ENS5_IJNS4_1CILi1EEESB_SB_EEEEENS5_IJNSA_ILi64EEENSA_ILi128EEENSA_ILi32EEEEEEaNS5_IJlSB_lEEEaSI_NS4_8TiledMMAINS4_8MMA_AtomIJNS4_15SM100_MMA_S8_SSIaaiLi64ELi128ELNS4_4UMMA5MajorE0ELSN_0ELNSM_8SaturateE0EEEEEENS4_6LayoutISC_NS5_IJNSA_ILi0EEESS_SS_EEEEENS5_IJNS4_10UnderscoreESV_SV_EEEEENS4_13SM90_TMA_LOADENS4_14ComposedLayoutINS4_7SwizzleILi1ELi4ELi3EEENS4_18smem_ptr_flag_bitsILi8EEENSR_INS5_IJNSA_ILi8EEESG_EEENS5_IJSG_SB_EEEEEEEvNS4_8identityESY_S18_vS19_EENS_8epilogue10collective18CollectiveEpilogueINS1B_23Sm100TmaWarpSpecializedILi2ELi2ELi32ELb0ELb0EEEJSH_NS5_IJNSR_ISE_SB_EES1G_EEEaSI_aSI_NS1B_6fusion15FusionCallbacksIS1F_NS1I_17LinearCombinationIaiaiLNS_15FloatRoundStyleE2EEESH_S1H_JEEENS4_5SM1004TMEM4LOAD26SM100_TMEM_LOAD_16dp32b32xESY_NSZ_INS10_ILi2ELi4ELi3EEES13_NSR_INS5_IJS14_SE_EEENS5_IJSE_SB_EEEEEEENS4_39AutoVectorizingCopyWithAssumedAlignmentILi128EEENS4_14SM90_TMA_STOREES1W_S1Y_S1Y_EEEvvEEEEvNT_6ParamsE)
        /*0044*/ 	.word	0x00000000
.L_29:


//--------------------- .nv.compat                --------------------------
	.section	.nv.compat,"",@"SHT_CUDA_COMPAT_INFO"
	.align	4
        /*0000*/ 	.byte	0x02, 0x09, 0x01, 0x00, 0x02, 0x02, 0x03, 0x00, 0x02, 0x05, 0x06, 0x00, 0x03, 0x07, 0x01, 0x01
        /*0010*/ 	.byte	0x02, 0x03, 0x01, 0x00, 0x02, 0x06, 0x01, 0x00, 0x04, 0x0b, 0x08, 0x00, 0x01, 0x00, 0x00, 0x00
        /*0020*/ 	.byte	0x00, 0x00, 0x00, 0x00


//--------------------- .nv.info._ZN7cutlass13device_kernelINS_4gemm6kernel13GemmUniversalIN4cute5tupleIJiiiiEEENS1_10collective13CollectiveMmaINS1_35MainloopSm100TmaUmmaWarpSpecializedILi2ELi2ELi4ENS5_IJNS4_1CILi1EEESB_SB_EEEEENS5_IJNSA_ILi64EEENSA_ILi128EEENSA_ILi32EEEEEEaNS5_IJlSB_lEEEaSI_NS4_8TiledMMAINS4_8MMA_AtomIJNS4_15SM100_MMA_S8_SSIaaiLi64ELi128ELNS4_4UMMA5MajorE0ELSN_0ELNSM_8SaturateE0EEEEEENS4_6LayoutISC_NS5_IJNSA_ILi0EEESS_SS_EEEEENS5_IJNS4_10UnderscoreESV_SV_EEEEENS4_13SM90_TMA_LOADENS4_14ComposedLayoutINS4_7SwizzleILi1ELi4ELi3EEENS4_18smem_ptr_flag_bitsILi8EEENSR_INS5_IJNSA_ILi8EEESG_EEENS5_IJSG_SB_EEEEEEEvNS4_8identityESY_S18_vS19_EENS_8epilogue10collective18CollectiveEpilogueINS1B_23Sm100TmaWarpSpecializedILi2ELi2ELi32ELb0ELb0EEEJSH_NS5_IJNSR_ISE_SB_EES1G_EEEaSI_aSI_NS1B_6fusion15FusionCallbacksIS1F_NS1I_17LinearCombinationIaiaiLNS_15FloatRoundStyleE2EEESH_S1H_JEEENS4_5SM1004TMEM4LOAD26SM100_TMEM_LOAD_16dp32b32xESY_NSZ_INS10_ILi2ELi4ELi3EEES13_NSR_INS5_IJS14_SE_EEENS5_IJSE_SB_EEEEEEENS4_39AutoVectorizingCopyWithAssumedAlignmentILi128EEENS4_14SM90_TMA_STOREES1W_S1Y_S1Y_EEEvvEEEEvNT_6ParamsE --------------------------
	.section	.nv.info._ZN7cutlass13device_kernelINS_4gemm6kernel13GemmUniversalIN4cute5tupleIJiiiiEEENS1_10collective13CollectiveMmaINS1_35MainloopSm100TmaUmmaWarpSpecializedILi2ELi2ELi4ENS5_IJNS4_1CILi1EEESB_SB_EEEEENS5_IJNSA_ILi64EEENSA_ILi128EEENSA_ILi32EEEEEEaNS5_IJlSB_lEEEaSI_NS4_8TiledMMAINS4_8MMA_AtomIJNS4_15SM100_MMA_S8_SSIaaiLi64ELi128ELNS4_4UMMA5MajorE0ELSN_0ELNSM_8SaturateE0EEEEEENS4_6LayoutISC_NS5_IJNSA_ILi0EEESS_SS_EEEEENS5_IJNS4_10UnderscoreESV_SV_EEEEENS4_13SM90_TMA_LOADENS4_14ComposedLayoutINS4_7SwizzleILi1ELi4ELi3EEENS4_18smem_ptr_flag_bitsILi8EEENSR_INS5_IJNSA_ILi8EEESG_EEENS5_IJSG_SB_EEEEEEEvNS4_8identityESY_S18_vS19_EENS_8epilogue10collective18CollectiveEpilogueINS1B_23Sm100TmaWarpSpecializedILi2ELi2ELi32ELb0ELb0EEEJSH_NS5_IJNSR_ISE_SB_EES1G_EEEaSI_aSI_NS1B_6fusion15FusionCallbacksIS1F_NS1I_17LinearCombinationIaiaiLNS_15FloatRoundStyleE2EEESH_S1H_JEEENS4_5SM1004TMEM4LOAD26SM100_TMEM_LOAD_16dp32b32xESY_NSZ_INS10_ILi2ELi4ELi3EEES13_NSR_INS5_IJS14_SE_EEENS5_IJSE_SB_EEEEEEENS4_39AutoVectorizingCopyWithAssumedAlignmentILi128EEENS4_14SM90_TMA_STOREES1W_S1Y_S1Y_EEEvvEEEEvNT_6ParamsE,"",@"SHT_CUDA_INFO"
	.sectionflags	@""
	.align	4


	//----- nvinfo : EIATTR_CUDA_API_VERSION
	.align		4
        /*0000*/ 	.byte	0x04, 0x37
        /*0002*/ 	.short	(.L_31 - .L_30)
.L_30:
        /*0004*/ 	.word	0x00000082


	//----- nvinfo : EIATTR_KPARAM_INFO
	.align		4
.L_31:
        /*0008*/ 	.byte	0x04, 0x17
        /*000a*/ 	.short	(.L_33 - .L_32)
.L_32:
        /*000c*/ 	.word	0x00000000
        /*0010*/ 	.short	0x0000
        /*0012*/ 	.short	0x0000
        /*0014*/ 	.byte	0x00, 0xf0, 0x01, 0x20


	//----- nvinfo : EIATTR_AT_ENTRY_FRAGMENTS
	.align		4
.L_33:
        /*0018*/ 	.byte	0x04, 0x4f
        /*001a*/ 	.short	(.L_35 - .L_34)


	//   ....[0]....
.L_34:
        /*001c*/ 	.word	0x00000006


	//----- nvinfo : EIATTR_RESERVED_SMEM_USED
	.align		4
.L_35:
        /*0020*/ 	.byte	0x01, 0x41
	.zero		2


	//----- nvinfo : EIATTR_SPARSE_MMA_MASK
	.align		4
        /*0024*/ 	.byte	0x03, 0x50
        /*0026*/ 	.short	0x0000


	//----- nvinfo : EIATTR_TCGEN05_1CTA_USED
	.align		4
        /*0028*/ 	.byte	0x01, 0x51
	.zero		2


	//----- nvinfo : EIATTR_MAXREG_COUNT
	.align		4
        /*002c*/ 	.byte	0x03, 0x1b
        /*002e*/ 	.short	0x00ff


	//----- nvinfo : EIATTR_NUM_BARRIERS
	.align		4
        /*0030*/ 	.byte	0x02, 0x4c
        /*0032*/ 	.byte	0x07
	.zero		1


	//----- nvinfo : EIATTR_EXTERNS
	.align		4
        /*0034*/ 	.byte	0x04, 0x0f
        /*0036*/ 	.short	(.L_37 - .L_36)


	//   ....[0]....
	.align		4
.L_36:
        /*0038*/ 	.word	index@(__assertfail)


	//----- nvinfo : EIATTR_MERCURY_ISA_VERSION
	.align		4
.L_37:
        /*003c*/ 	.byte	0x03, 0x5f
        /*003e*/ 	.short	0x0101


	//----- nvinfo : EIATTR_INT_WARP_WIDE_INSTR_OFFSETS
	.align		4
        /*0040*/ 	.byte	0x04, 0x31
        /*0042*/ 	.short	(.L_39 - .L_38)


	//   ....[0]....
.L_38:
        /*0044*/ 	.word	0x00001d60


	//   ....[1]....
        /*0048*/ 	.word	0x000035a0


	//   ....[2]....
        /*004c*/ 	.word	0x000035c0


	//   ....[3]....
        /*0050*/ 	.word	0x000035f0


	//   ....[4]....
        /*0054*/ 	.word	0x00003f20


	//   ....[5]....
        /*0058*/ 	.word	0x00003f90


	//   ....[6]....
        /*005c*/ 	.word	0x00004170


	//   ....[7]....
        /*0060*/ 	.word	0x000042d0


	//----- nvinfo : EIATTR_COOP_GROUP_MASK_REGIDS
	.align		4
.L_39:
        /*0064*/ 	.byte	0x04, 0x29
        /*0066*/ 	.short	(.L_41 - .L_40)


	//   ....[0]....
.L_40:
        /*0068*/ 	.word	0xffffffff


	//   ....[1]....
        /*006c*/ 	.word	0xffffffff


	//   ....[2]....
        /*0070*/ 	.word	0xffffffff


	//   ....[3]....
        /*0074*/ 	.word	0xffffffff


	//   ....[4]....
        /*0078*/ 	.word	0xffffffff


	//   ....[5]....
        /*007c*/ 	.word	0xffffffff


	//   ....[6]....
        /*0080*/ 	.word	0xffffffff


	//   ....[7]....
        /*0084*/ 	.word	0xffffffff


	//   ....[8]....
        /*0088*/ 	.word	0xffffffff


	//   ....[9]....
        /*008c*/ 	.word	0xffffffff


	//   ....[10]....
        /*0090*/ 	.word	0xffffffff


	//   ....[11]....
        /*0094*/ 	.word	0xffffffff


	//   ....[12]....
        /*0098*/ 	.word	0xffffffff


	//----- nvinfo : EIATTR_COOP_GROUP_INSTR_OFFSETS
	.align		4
.L_41:
        /*009c*/ 	.byte	0x04, 0x28
        /*009e*/ 	.short	(.L_43 - .L_42)


	//   ....[0]....
.L_42:
        /*00a0*/ 	.word	0x00000090


	//   ....[1]....
        /*00a4*/ 	.word	0x000004d0


	//   ....[2]....
        /*00a8*/ 	.word	0x00000600


	//   ....[3]....
        /*00ac*/ 	.word	0x00000760


	//   ....[4]....
        /*00b0*/ 	.word	0x00000860


	//   ....[5]....
        /*00b4*/ 	.word	0x000009d0


	//   ....[6]....
        /*00b8*/ 	.word	0x00000b70


	//   ....[7]....
        /*00bc*/ 	.word	0x00001c40


	//   ....[8]....
        /*00c0*/ 	.word	0x00002900


	//   ....[9]....
        /*00c4*/ 	.word	0x00002b10


	//   ....[10]....
        /*00c8*/ 	.word	0x00002b40


	//   ....[11]....
        /*00cc*/ 	.word	0x00003480


	//   ....[12]....
        /*00d0*/ 	.word	0x000036b0


	//----- nvinfo : EIATTR_VRC_CTA_INIT_COUNT
	.align		4
.L_43:
        /*00d4*/ 	.byte	0x02, 0x4a
        /*00d6*/ 	.byte	0x80
	.zero		1


	//----- nvinfo : EIATTR_SYSCALL_OFFSETS
	.align		4
        /*00d8*/ 	.byte	0x04, 0x46
        /*00da*/ 	.short	(.L_45 - .L_44)


	//   ....[0]....
.L_44:
        /*00dc*/ 	.word	0x00004d20


	//   ....[1]....
        /*00e0*/ 	.word	0x00004e60


	//   ....[2]....
        /*00e4*/ 	.word	0x00005660


	//   ....[3]....
        /*00e8*/ 	.word	0x00006400


	//----- nvinfo : EIATTR_MBARRIER_INSTR_OFFSETS
	.align		4
.L_45:
        /*00ec*/ 	.byte	0x04, 0x39
        /*00ee*/ 	.short	(.L_47 - .L_46)


	//   ....[0]....
.L_46:
        /*00f0*/ 	.word	0x000005b0
        /*00f4*/ 	.word	0x000000ff
        /*00f8*/ 	.word	0x00000000
        /*00fc*/ 	.short	0x0100
        /*00fe*/ 	.byte	0x05
	.zero		1


	//   ....[1]....
        /*0100*/ 	.word	0x000005c0
        /*0104*/ 	.word	0x000000ff
        /*0108*/ 	.word	0x00000010
        /*010c*/ 	.short	0x0100
        /*010e*/ 	.byte	0x05
	.zero		1


	//   ....[2]....
        /*0110*/ 	.word	0x000005d0
        /*0114*/ 	.word	0x000000ff
        /*0118*/ 	.word	0x00000008
        /*011c*/ 	.short	0x0100
        /*011e*/ 	.byte	0x05
	.zero		1


	//   ....[3]....
        /*0120*/ 	.word	0x000005e0
        /*0124*/ 	.word	0x000000ff
        /*0128*/ 	.word	0x00000018
        /*012c*/ 	.short	0x0100
        /*012e*/ 	.byte	0x05
	.zero		1


	//   ....[4]....
        /*0130*/ 	.word	0x00000710
        /*0134*/ 	.word	0x000000ff
        /*0138*/ 	.word	0x00000020
        /*013c*/ 	.short	0x0100
        /*013e*/ 	.byte	0x07
	.zero		1


	//   ....[5]....
        /*0140*/ 	.word	0x00000720
        /*0144*/ 	.word	0x000000ff
        /*0148*/ 	.word	0x00000030
        /*014c*/ 	.short	0x0100
        /*014e*/ 	.byte	0x07
	.zero		1


	//   ....[6]....
        /*0150*/ 	.word	0x00000730
        /*0154*/ 	.word	0x000000ff
        /*0158*/ 	.word	0x00000028
        /*015c*/ 	.short	0x0100
        /*015e*/ 	.byte	0x07
	.zero		1


	//   ....[7]....
        /*0160*/ 	.word	0x00000740
        /*0164*/ 	.word	0x000000ff
        /*0168*/ 	.word	0x00000038
        /*016c*/ 	.short	0x0100
        /*016e*/ 	.byte	0x07
	.zero		1


	//   ....[8]....
        /*0170*/ 	.word	0x00000830
        /*0174*/ 	.word	0x000000ff
        /*0178*/ 	.word	0x00000040
        /*017c*/ 	.short	0x0100
        /*017e*/ 	.byte	0x05
	.zero		1


	//   ....[9]....
        /*0180*/ 	.word	0x00000840
        /*0184*/ 	.word	0x000000ff
        /*0188*/ 	.word	0x00000048
        /*018c*/ 	.short	0x0100
        /*018e*/ 	.byte	0x05
	.zero		1


	//   ....[10]....
        /*0190*/ 	.word	0x00000980
        /*0194*/ 	.word	0x000000ff
        /*0198*/ 	.word	0x00000050
        /*019c*/ 	.short	0x0100
        /*019e*/ 	.byte	0x05
	.zero		1


	//   ....[11]....
        /*01a0*/ 	.word	0x00000990
        /*01a4*/ 	.word	0x000000ff
        /*01a8*/ 	.word	0x00000060
        /*01ac*/ 	.short	0x0100
        /*01ae*/ 	.byte	0x05
	.zero		1


	//   ....[12]....
        /*01b0*/ 	.word	0x000009a0
        /*01b4*/ 	.word	0x000000ff
        /*01b8*/ 	.word	0x00000058
        /*01bc*/ 	.short	0x0100
        /*01be*/ 	.byte	0x05
	.zero		1


	//   ....[13]....
        /*01c0*/ 	.word	0x000009b0
        /*01c4*/ 	.word	0x000000ff
        /*01c8*/ 	.word	0x00000068
        /*01cc*/ 	.short	0x0100
        /*01ce*/ 	.byte	0x05
	.zero		1


	//   ....[14]....
        /*01d0*/ 	.word	0x00000ae0
        /*01d4*/ 	.word	0x000000ff
        /*01d8*/ 	.word	0x00000070
        /*01dc*/ 	.short	0x0100
        /*01de*/ 	.byte	0x07
	.zero		1


	//   ....[15]....
        /*01e0*/ 	.word	0x00000af0
        /*01e4*/ 	.word	0x000000ff
        /*01e8*/ 	.word	0x00000090
        /*01ec*/ 	.short	0x0100
        /*01ee*/ 	.byte	0x07
	.zero		1


	//   ....[16]....
        /*01f0*/ 	.word	0x00000b00
        /*01f4*/ 	.word	0x000000ff
        /*01f8*/ 	.word	0x00000078
        /*01fc*/ 	.short	0x0100
        /*01fe*/ 	.byte	0x07
	.zero		1


	//   ....[17]....
        /*0200*/ 	.word	0x00000b10
        /*0204*/ 	.word	0x000000ff
        /*0208*/ 	.word	0x00000098
        /*020c*/ 	.short	0x0100
        /*020e*/ 	.byte	0x07
	.zero		1


	//   ....[18]....
        /*0210*/ 	.word	0x00000b20
        /*0214*/ 	.word	0x000000ff
        /*0218*/ 	.word	0x00000080
        /*021c*/ 	.short	0x0100
        /*021e*/ 	.byte	0x07
	.zero		1


	//   ....[19]....
        /*0220*/ 	.word	0x00000b30
        /*0224*/ 	.word	0x000000ff
        /*0228*/ 	.word	0x000000a0
        /*022c*/ 	.short	0x0100
        /*022e*/ 	.byte	0x07
	.zero		1


	//   ....[20]....
        /*0230*/ 	.word	0x00000b40
        /*0234*/ 	.word	0x000000ff
        /*0238*/ 	.word	0x00000088
        /*023c*/ 	.short	0x0100
        /*023e*/ 	.byte	0x07
	.zero		1


	//   ....[21]....
        /*0240*/ 	.word	0x00000b50
        /*0244*/ 	.word	0x000000ff
        /*0248*/ 	.word	0x000000a8
        /*024c*/ 	.short	0x0100
        /*024e*/ 	.byte	0x07
	.zero		1


	//   ....[22]....
        /*0250*/ 	.word	0x00000c40
        /*0254*/ 	.word	0x000000ff
        /*0258*/ 	.word	0x000000b0
        /*025c*/ 	.short	0x0100
        /*025e*/ 	.byte	0x05
	.zero		1


	//   ....[23]....
        /*0260*/ 	.word	0x00000c50
        /*0264*/ 	.word	0x000000ff
        /*0268*/ 	.word	0x000000c0
        /*026c*/ 	.short	0x0100
        /*026e*/ 	.byte	0x05
	.zero		1


	//   ....[24]....
        /*0270*/ 	.word	0x00000c60
        /*0274*/ 	.word	0x000000ff
        /*0278*/ 	.word	0x000000b8
        /*027c*/ 	.short	0x0100
        /*027e*/ 	.byte	0x05
	.zero		1


	//   ....[25]....
        /*0280*/ 	.word	0x00000c70
        /*0284*/ 	.word	0x000000ff
        /*0288*/ 	.word	0x000000c8
        /*028c*/ 	.short	0x0100
        /*028e*/ 	.byte	0x05
	.zero		1


	//   ....[26]....
        /*0290*/ 	.word	0x00001540
        /*0294*/ 	.word	0x00000003
        /*0298*/ 	.word	0x000000c0
        /*029c*/ 	.short	0x010a
        /*029e*/ 	.byte	0xff
	.zero		1


	//   ....[27]....
        /*02a0*/ 	.word	0x00001570
        /*02a4*/ 	.word	0x00000003
        /*02a8*/ 	.word	0x000000b0
        /*02ac*/ 	.short	0x0101
        /*02ae*/ 	.byte	0xff
	.zero		1


	//   ....[28]....
        /*02b0*/ 	.word	0x00001640
        /*02b4*/ 	.word	0x000000ff
        /*02b8*/ 	.word	0x00000010
        /*02bc*/ 	.short	0x010a
        /*02be*/ 	.byte	0x08
	.zero		1


	//   ....[29]....
        /*02c0*/ 	.word	0x000016e0
        /*02c4*/ 	.word	0x000000ff
        /*02c8*/ 	.word	0x00000010
        /*02cc*/ 	.short	0x010a
        /*02ce*/ 	.byte	0x21
	.zero		1


	//   ....[30]....
        /*02d0*/ 	.word	0x00001830
        /*02d4*/ 	.word	0x000000ff
        /*02d8*/ 	.word	0x00000010
        /*02dc*/ 	.short	0x010a
        /*02de*/ 	.byte	0x08
	.zero		1


	//   ....[31]....
        /*02e0*/ 	.word	0x00001940
        /*02e4*/ 	.word	0x000000ff
        /*02e8*/ 	.word	0x00000048
        /*02ec*/ 	.short	0x0101
        /*02ee*/ 	.byte	0x04
	.zero		1


	//   ....[32]....
        /*02f0*/ 	.word	0x00001960
        /*02f4*/ 	.word	0x000000ff
        /*02f8*/ 	.word	0x00000010
        /*02fc*/ 	.short	0x010a
        /*02fe*/ 	.byte	0x08
	.zero		1


	//   ....[33]....
        /*0300*/ 	.word	0x000019e0
        /*0304*/ 	.word	0x000000ff
        /*0308*/ 	.word	0x00000010
        /*030c*/ 	.short	0x010a
        /*030e*/ 	.byte	0x11
	.zero		1


	//   ....[34]....
        /*0310*/ 	.word	0x00001b30
        /*0314*/ 	.word	0x000000ff
        /*0318*/ 	.word	0x00000010
        /*031c*/ 	.short	0x010a
        /*031e*/ 	.byte	0x08
	.zero		1


	//   ....[35]....
        /*0320*/ 	.word	0x00001c70
        /*0324*/ 	.word	0x00000002
        /*0328*/ 	.word	0x00000050
        /*032c*/ 	.short	0x010a
        /*032e*/ 	.byte	0xff
	.zero		1


	//   ....[36]....
        /*0330*/ 	.word	0x00001d30
        /*0334*/ 	.word	0x00000002
        /*0338*/ 	.word	0x00000000
        /*033c*/ 	.short	0x0101
        /*033e*/ 	.byte	0xff
	.zero		1


	//   ....[37]....
        /*0340*/ 	.word	0x00002290
        /*0344*/ 	.word	0x000000ff
        /*0348*/ 	.word	0x00000000
        /*034c*/ 	.short	0x010a
        /*034e*/ 	.byte	0x04
	.zero		1


	//   ....[38]....
        /*0350*/ 	.word	0x00002330
        /*0354*/ 	.word	0x00000000
        /*0358*/ 	.word	0x00000000
        /*035c*/ 	.short	0x010a
        /*035e*/ 	.byte	0xff
	.zero		1


	//   ....[39]....
        /*0360*/ 	.word	0x00002450
        /*0364*/ 	.word	0x00000000
        /*0368*/ 	.word	0x000000b0
        /*036c*/ 	.short	0x010a
        /*036e*/ 	.byte	0xff
	.zero		1


	//   ....[40]....
        /*0370*/ 	.word	0x000024b0
        /*0374*/ 	.word	0x00000004
        /*0378*/ 	.word	0x00000000
        /*037c*/ 	.short	0x0101
        /*037e*/ 	.byte	0xff
	.zero		1


	//   ....[41]....
        /*0380*/ 	.word	0x000024d0
        /*0384*/ 	.word	0x000000ff
        /*0388*/ 	.word	0x00000060
        /*038c*/ 	.short	0x010a
        /*038e*/ 	.byte	0x05
	.zero		1


	//   ....[42]....
        /*0390*/ 	.word	0x000025f0
        /*0394*/ 	.word	0x00000000
        /*0398*/ 	.word	0x00000050
        /*039c*/ 	.short	0x010a
        /*039e*/ 	.byte	0xff
	.zero		1


	//   ....[43]....
        /*03a0*/ 	.word	0x00002700
        /*03a4*/ 	.word	0x00000000
        /*03a8*/ 	.word	0x00000000
        /*03ac*/ 	.short	0x0101
        /*03ae*/ 	.byte	0xff
	.zero		1


	//   ....[44]....
        /*03b0*/ 	.word	0x00002790
        /*03b4*/ 	.word	0x000000ff
        /*03b8*/ 	.word	0x00000060
        /*03bc*/ 	.short	0x0106
        /*03be*/ 	.byte	0x05
	.zero		1


	//   ....[45]....
        /*03c0*/ 	.word	0x000027b0
        /*03c4*/ 	.word	0x000000ff
        /*03c8*/ 	.word	0x00000060
        /*03cc*/ 	.short	0x010a
        /*03ce*/ 	.byte	0x05
	.zero		1


	//   ....[46]....
        /*03d0*/ 	.word	0x00002840
        /*03d4*/ 	.word	0x000000ff
        /*03d8*/ 	.word	0x00000060
        /*03dc*/ 	.short	0x0106
        /*03de*/ 	.byte	0x04
	.zero		1


	//   ....[47]....
        /*03e0*/ 	.word	0x00002880
        /*03e4*/ 	.word	0x00000000
        /*03e8*/ 	.word	0x00000060
        /*03ec*/ 	.short	0x010a
        /*03ee*/ 	.byte	0xff
	.zero		1


	//   ....[48]....
        /*03f0*/ 	.word	0x00002d60
        /*03f4*/ 	.word	0x00000000
        /*03f8*/ 	.word	0x00000050
        /*03fc*/ 	.short	0x010a
        /*03fe*/ 	.byte	0xff
	.zero		1


	//   ....[49]....
        /*0400*/ 	.word	0x00002e60
        /*0404*/ 	.word	0x00000003
        /*0408*/ 	.word	0x00000000
        /*040c*/ 	.short	0x0101
        /*040e*/ 	.byte	0xff
	.zero		1


	//   ....[50]....
        /*0410*/ 	.word	0x00002e70
        /*0414*/ 	.word	0x000000ff
        /*0418*/ 	.word	0x00000000
        /*041c*/ 	.short	0x010a
        /*041e*/ 	.byte	0x04
	.zero		1


	//   ....[51]....
        /*0420*/ 	.word	0x00002e90
        /*0424*/ 	.word	0x000000ff
        /*0428*/ 	.word	0x00000090
        /*042c*/ 	.short	0x010a
        /*042e*/ 	.byte	0x09
	.zero		1


	//   ....[52]....
        /*0430*/ 	.word	0x00002fd0
        /*0434*/ 	.word	0x000000ff
        /*0438*/ 	.word	0x00000000
        /*043c*/ 	.short	0x010a
        /*043e*/ 	.byte	0x07
	.zero		1


	//   ....[53]....
        /*0440*/ 	.word	0x00003100
        /*0444*/ 	.word	0x000000ff
        /*0448*/ 	.word	0x00000000
        /*044c*/ 	.short	0x010a
        /*044e*/ 	.byte	0x04
	.zero		1


	//   ....[54]....
        /*0450*/ 	.word	0x000032b0
        /*0454*/ 	.word	0x000000ff
        /*0458*/ 	.word	0x00000000
        /*045c*/ 	.short	0x010a
        /*045e*/ 	.byte	0x05
	.zero		1


	//   ....[55]....
        /*0460*/ 	.word	0x00003340
        /*0464*/ 	.word	0x000000ff
        /*0468*/ 	.word	0x00000000
        /*046c*/ 	.short	0x010a
        /*046e*/ 	.byte	0x05
	.zero		1


	//   ....[56]....
        /*0470*/ 	.word	0x000033d0
        /*0474*/ 	.word	0x000000ff
        /*0478*/ 	.word	0x00000000
        /*047c*/ 	.short	0x010a
        /*047e*/ 	.byte	0x05
	.zero		1


	//   ....[57]....
        /*0480*/ 	.word	0x00003460
        /*0484*/ 	.word	0x000000ff
        /*0488*/ 	.word	0x00000000
        /*048c*/ 	.short	0x010a
        /*048e*/ 	.byte	0x07
	.zero		1


	//   ....[58]....
        /*0490*/ 	.word	0x000038c0
        /*0494*/ 	.word	0x00000000
        /*0498*/ 	.word	0x00000050
        /*049c*/ 	.short	0x010a
        /*049e*/ 	.byte	0xff
	.zero		1


	//   ....[59]....
        /*04a0*/ 	.word	0x00003980
        /*04a4*/ 	.word	0x00000000
        /*04a8*/ 	.word	0x00000000
        /*04ac*/ 	.short	0x0101
        /*04ae*/ 	.byte	0xff
	.zero		1


	//   ....[60]....
        /*04b0*/ 	.word	0x00003ca0
        /*04b4*/ 	.word	0x000000ff
        /*04b8*/ 	.word	0x00000048
        /*04bc*/ 	.short	0x010a
        /*04be*/ 	.byte	0x07
	.zero		1


	//   ....[61]....
        /*04c0*/ 	.word	0x00003e90
        /*04c4*/ 	.word	0x000000ff
        /*04c8*/ 	.word	0x00000030
        /*04cc*/ 	.short	0x010a
        /*04ce*/ 	.byte	0x07
	.zero		1


	//   ....[62]....
        /*04d0*/ 	.word	0x00004060
        /*04d4*/ 	.word	0x000000ff
        /*04d8*/ 	.word	0x00000020
        /*04dc*/ 	.short	0x010b
        /*04de*/ 	.byte	0x07
	.zero		1


	//   ....[63]....
        /*04e0*/ 	.word	0x000040d0
        /*04e4*/ 	.word	0x000000ff
        /*04e8*/ 	.word	0x00000000
        /*04ec*/ 	.short	0x0101
        /*04ee*/ 	.byte	0x08
	.zero		1


	//   ....[64]....
        /*04f0*/ 	.word	0x00004100
        /*04f4*/ 	.word	0x000000ff
        /*04f8*/ 	.word	0x00000038
        /*04fc*/ 	.short	0x010a
        /*04fe*/ 	.byte	0x07
	.zero		1


	//   ....[65]....
        /*0500*/ 	.word	0x00004310
        /*0504*/ 	.word	0x000000ff
        /*0508*/ 	.word	0x00000028
        /*050c*/ 	.short	0x010b
        /*050e*/ 	.byte	0x07
	.zero		1


	//   ....[66]....
        /*0510*/ 	.word	0x00004330
        /*0514*/ 	.word	0x000000ff
        /*0518*/ 	.word	0x00000000
        /*051c*/ 	.short	0x0101
        /*051e*/ 	.byte	0x0d
	.zero		1


	//   ....[67]....
        /*0520*/ 	.word	0x00004360
        /*0524*/ 	.word	0x000000ff
        /*0528*/ 	.word	0x00000030
        /*052c*/ 	.short	0x010a
        /*052e*/ 	.byte	0x07
	.zero		1


	//   ....[68]....
        /*0530*/ 	.word	0x000043a0
        /*0534*/ 	.word	0x00000000
        /*0538*/ 	.word	0x00000038
        /*053c*/ 	.short	0x010a
        /*053e*/ 	.byte	0xff
	.zero		1


	//   ....[69]....
        /*0540*/ 	.word	0x000046f0
        /*0544*/ 	.word	0x00000000
        /*0548*/ 	.word	0x00000050
        /*054c*/ 	.short	0x010a
        /*054e*/ 	.byte	0xff
	.zero		1


	//   ....[70]....
        /*0550*/ 	.word	0x00004800
        /*0554*/ 	.word	0x00000000
        /*0558*/ 	.word	0x00000000
        /*055c*/ 	.short	0x0101
        /*055e*/ 	.byte	0xff
	.zero		1


	//   ....[71]....
        /*0560*/ 	.word	0x00005250
        /*0564*/ 	.word	0x00000000
        /*0568*/ 	.word	0x00000020
        /*056c*/ 	.short	0x010a
        /*056e*/ 	.byte	0xff
	.zero		1


	//   ....[72]....
        /*0570*/ 	.word	0x000052c0
        /*0574*/ 	.word	0x0000006c
        /*0578*/ 	.word	0x00000070
        /*057c*/ 	.short	0x010a
        /*057e*/ 	.byte	0xff
	.zero		1


	//   ....[73]....
        /*0580*/ 	.word	0x000053a0
        /*0584*/ 	.word	0x00000000
        /*0588*/ 	.word	0x00000020
        /*058c*/ 	.short	0x010a
        /*058e*/ 	.byte	0xff
	.zero		1


	//   ....[74]....
        /*0590*/ 	.word	0x000054c0
        /*0594*/ 	.word	0x00000000
        /*0598*/ 	.word	0x00000000
        /*059c*/ 	.short	0x0101
        /*059e*/ 	.byte	0xff
	.zero		1


	//   ....[75]....
        /*05a0*/ 	.word	0x00005540
        /*05a4*/ 	.word	0x0000006c
        /*05a8*/ 	.word	0x00000070
        /*05ac*/ 	.short	0x010a
        /*05ae*/ 	.byte	0xff
	.zero		1


	//   ....[76]....
        /*05b0*/ 	.word	0x000060b0
        /*05b4*/ 	.word	0x0000004b
        /*05b8*/ 	.word	0x00000020
        /*05bc*/ 	.short	0x010a
        /*05be*/ 	.byte	0xff
	.zero		1


	//   ....[77]....
        /*05c0*/ 	.word	0x00006160
        /*05c4*/ 	.word	0x0000004b
        /*05c8*/ 	.word	0x00000020
        /*05cc*/ 	.short	0x010a
        /*05ce*/ 	.byte	0xff
	.zero		1


	//   ....[78]....
        /*05d0*/ 	.word	0x00006280
        /*05d4*/ 	.word	0x00000000
        /*05d8*/ 	.word	0x00000000
        /*05dc*/ 	.short	0x0101
        /*05de*/ 	.byte	0xff
	.zero		1


	//   ....[79]....
        /*05e0*/ 	.word	0x00006630
        /*05e4*/ 	.word	0x000000ff
        /*05e8*/ 	.word	0x00000000
        /*05ec*/ 	.short	0x0101
        /*05ee*/ 	.byte	0x05
	.zero		1


	//   ....[80]....
        /*05f0*/ 	.word	0x00006f70
        /*05f4*/ 	.word	0x00000003
        /*05f8*/ 	.word	0x000000c0
        /*05fc*/ 	.short	0x010a
        /*05fe*/ 	.byte	0xff
	.zero		1


	//   ....[81]....
        /*0600*/ 	.word	0x00006fd0
        /*0604*/ 	.word	0x00000002
        /*0608*/ 	.word	0x00000010
        /*060c*/ 	.short	0x010a
        /*060e*/ 	.byte	0xff
	.zero		1


	//   ....[82]....
        /*0610*/ 	.word	0x00007030
        /*0614*/ 	.word	0x00000002
        /*0618*/ 	.word	0x00000010
        /*061c*/ 	.short	0x010a
        /*061e*/ 	.byte	0xff
	.zero		1


	//   ....[83]....
        /*0620*/ 	.word	0x00007080
        /*0624*/ 	.word	0x00000002
        /*0628*/ 	.word	0x00000050
        /*062c*/ 	.short	0x010a
        /*062e*/ 	.byte	0xff
	.zero		1


	//   ....[84]....
        /*0630*/ 	.word	0x000070e0
        /*0634*/ 	.word	0x00000000
        /*0638*/ 	.word	0x00000000
        /*063c*/ 	.short	0x010a
        /*063e*/ 	.byte	0xff
	.zero		1


	//   ....[85]....
        /*0640*/ 	.word	0x00007130
        /*0644*/ 	.word	0x00000000
        /*0648*/ 	.word	0x000000b0
        /*064c*/ 	.short	0x010a
        /*064e*/ 	.byte	0xff
	.zero		1


	//   ....[86]....
        /*0650*/ 	.word	0x00007190
        /*0654*/ 	.word	0x00000000
        /*0658*/ 	.word	0x00000060
        /*065c*/ 	.short	0x010a
        /*065e*/ 	.byte	0xff
	.zero		1


	//   ....[87]....
        /*0660*/ 	.word	0x000071e0
        /*0664*/ 	.word	0x00000000
        /*0668*/ 	.word	0x00000050
        /*066c*/ 	.short	0x010a
        /*066e*/ 	.byte	0xff
	.zero		1


	//   ....[88]....
        /*0670*/ 	.word	0x00007240
        /*0674*/ 	.word	0x00000000
        /*0678*/ 	.word	0x00000060
        /*067c*/ 	.short	0x010a
        /*067e*/ 	.byte	0xff
	.zero		1


	//   ....[89]....
        /*0680*/ 	.word	0x00007290
        /*0684*/ 	.word	0x00000000
        /*0688*/ 	.word	0x00000050
        /*068c*/ 	.short	0x010a
        /*068e*/ 	.byte	0xff
	.zero		1


	//   ....[90]....
        /*0690*/ 	.word	0x000072f0
        /*0694*/ 	.word	0x00000003
        /*0698*/ 	.word	0x00000090
        /*069c*/ 	.short	0x010a
        /*069e*/ 	.byte	0xff
	.zero		1


	//   ....[91]....
        /*06a0*/ 	.word	0x00007350
        /*06a4*/ 	.word	0x00000000
        /*06a8*/ 	.word	0x00000000
        /*06ac*/ 	.short	0x010a
        /*06ae*/ 	.byte	0xff
	.zero		1


	//   ....[92]....
        /*06b0*/ 	.word	0x000073b0
        /*06b4*/ 	.word	0x00000000
        /*06b8*/ 	.word	0x00000000
        /*06bc*/ 	.short	0x010a
        /*06be*/ 	.byte	0xff
	.zero		1


	//   ....[93]....
        /*06c0*/ 	.word	0x00007410
        /*06c4*/ 	.word	0x00000000
        /*06c8*/ 	.word	0x00000000
        /*06cc*/ 	.short	0x010a
        /*06ce*/ 	.byte	0xff
	.zero		1


	//   ....[94]....
        /*06d0*/ 	.word	0x00007470
        /*06d4*/ 	.word	0x00000000
        /*06d8*/ 	.word	0x00000000
        /*06dc*/ 	.short	0x010a
        /*06de*/ 	.byte	0xff
	.zero		1


	//   ....[95]....
        /*06e0*/ 	.word	0x000074d0
        /*06e4*/ 	.word	0x00000000
        /*06e8*/ 	.word	0x00000000
        /*06ec*/ 	.short	0x010a
        /*06ee*/ 	.byte	0xff
	.zero		1


	//   ....[96]....
        /*06f0*/ 	.word	0x00007520
        /*06f4*/ 	.word	0x00000000
        /*06f8*/ 	.word	0x00000050
        /*06fc*/ 	.short	0x010a
        /*06fe*/ 	.byte	0xff
	.zero		1


	//   ....[97]....
        /*0700*/ 	.word	0x00007580
        /*0704*/ 	.word	0x00000000
        /*0708*/ 	.word	0x00000048
        /*070c*/ 	.short	0x010a
        /*070e*/ 	.byte	0xff
	.zero		1


	//   ....[98]....
        /*0710*/ 	.word	0x000075e0
        /*0714*/ 	.word	0x00000003
        /*0718*/ 	.word	0x00000030
        /*071c*/ 	.short	0x010a
        /*071e*/ 	.byte	0xff
	.zero		1


	//   ....[99]....
        /*0720*/ 	.word	0x00007640
        /*0724*/ 	.word	0x00000003
        /*0728*/ 	.word	0x00000038
        /*072c*/ 	.short	0x010a
        /*072e*/ 	.byte	0xff
	.zero		1


	//   ....[100]....
        /*0730*/ 	.word	0x000076a0
        /*0734*/ 	.word	0x00000000
        /*0738*/ 	.word	0x00000030
        /*073c*/ 	.short	0x010a
        /*073e*/ 	.byte	0xff
	.zero		1


	//   ....[101]....
        /*0740*/ 	.word	0x000076f0
        /*0744*/ 	.word	0x00000000
        /*0748*/ 	.word	0x00000050
        /*074c*/ 	.short	0x010a
        /*074e*/ 	.byte	0xff
	.zero		1


	//   ....[102]....
        /*0750*/ 	.word	0x00007740
        /*0754*/ 	.word	0x00000000
        /*0758*/ 	.word	0x00000020
        /*075c*/ 	.short	0x010a
        /*075e*/ 	.byte	0xff
	.zero		1


	//   ....[103]....
        /*0760*/ 	.word	0x00007790
        /*0764*/ 	.word	0x0000006c
        /*0768*/ 	.word	0x00000070
        /*076c*/ 	.short	0x010a
        /*076e*/ 	.byte	0xff
	.zero		1


	//   ....[104]....
        /*0770*/ 	.word	0x000077e0
        /*0774*/ 	.word	0x0000004b
        /*0778*/ 	.word	0x00000020
        /*077c*/ 	.short	0x010a
        /*077e*/ 	.byte	0xff
	.zero		1


	//----- nvinfo : EIATTR_NUM_MBARRIERS
	.align		4
.L_47:
        /*0780*/ 	.byte	0x03, 0x38
        /*0782*/ 	.short	0x001a


	//----- nvinfo : EIATTR_EXIT_INSTR_OFFSETS
	.align		4
        /*0784*/ 	.byte	0x04, 0x1c
        /*0786*/ 	.short	(.L_49 - .L_48)


	//   ....[0]....
.L_48:
        /*0788*/ 	.word	0x00002360


	//   ....[1]....
        /*078c*/ 	.word	0x00002850


	//   ....[2]....
        /*0790*/ 	.word	0x000028b0


	//   ....[3]....
        /*0794*/ 	.word	0x000036c0


	//   ....[4]....
        /*0798*/ 	.word	0x000043d0


	//   ....[5]....
        /*079c*/ 	.word	0x00004410


	//   ....[6]....
        /*07a0*/ 	.word	0x00006f60


	//----- nvinfo : EIATTR_MAX_THREADS
	.align		4
.L_49:
        /*07a4*/ 	.byte	0x04, 0x05
        /*07a6*/ 	.short	(.L_51 - .L_50)
.L_50:
        /*07a8*/ 	.word	0x00000100
        /*07ac*/ 	.word	0x00000001
        /*07b0*/ 	.word	0x00000001


	//----- nvinfo : EIATTR_CRS_STACK_SIZE
	.align		4
.L_51:
        /*07b4*/ 	.byte	0x04, 0x1e
        /*07b6*/ 	.short	(.L_53 - .L_52)
.L_52:
        /*07b8*/ 	.word	0x00000000


	//----- nvinfo : EIATTR_CBANK_PARAM_SIZE
	.align		4
.L_53:
        /*07bc*/ 	.byte	0x03, 0x19
        /*07be*/ 	.short	0x0800


	//----- nvinfo : EIATTR_PARAM_CBANK
	.align		4
        /*07c0*/ 	.byte	0x04, 0x0a
        /*07c2*/ 	.short	(.L_55 - .L_54)
	.align		4
.L_54:
        /*07c4*/ 	.word	index@(.nv.constant0._ZN7cutlass13device_kernelINS_4gemm6kernel13GemmUniversalIN4cute5tupleIJiiiiEEENS1_10collective13CollectiveMmaINS1_35MainloopSm100TmaUmmaWarpSpecializedILi2ELi2ELi4ENS5_IJNS4_1CILi1EEESB_SB_EEEEENS5_IJNSA_ILi64EEENSA_ILi128EEENSA_ILi32EEEEEEaNS5_IJlSB_lEEEaSI_NS4_8TiledMMAINS4_8MMA_AtomIJNS4_15SM100_MMA_S8_SSIaaiLi64ELi128ELNS4_4UMMA5MajorE0ELSN_0ELNSM_8SaturateE0EEEEEENS4_6LayoutISC_NS5_IJNSA_ILi0EEESS_SS_EEEEENS5_IJNS4_10UnderscoreESV_SV_EEEEENS4_13SM90_TMA_LOADENS4_14ComposedLayoutINS4_7SwizzleILi1ELi4ELi3EEENS4_18smem_ptr_flag_bitsILi8EEENSR_INS5_IJNSA_ILi8EEESG_EEENS5_IJSG_SB_EEEEEEEvNS4_8identityESY_S18_vS19_EENS_8epilogue10collective18CollectiveEpilogueINS1B_23Sm100TmaWarpSpecializedILi2ELi2ELi32ELb0ELb0EEEJSH_NS5_IJNSR_ISE_SB_EES1G_EEEaSI_aSI_NS1B_6fusion15FusionCallbacksIS1F_NS1I_17LinearCombinationIaiaiLNS_15FloatRoundStyleE2EEESH_S1H_JEEENS4_5SM1004TMEM4LOAD26SM100_TMEM_LOAD_16dp32b32xESY_NSZ_INS10_ILi2ELi4ELi3EEES13_NSR_INS5_IJS14_SE_EEENS5_IJSE_SB_EEEEEEENS4_39AutoVectorizingCopyWithAssumedAlignmentILi128EEENS4_14SM90_TMA_STOREES1W_S1Y_S1Y_EEEvvEEEEvNT_6ParamsE)
        /*07c8*/ 	.short	0x0380
        /*07ca*/ 	.short	0x0800


	//----- nvinfo : EIATTR_SW_WAR
	.align		4
.L_55:
        /*07cc*/ 	.byte	0x04, 0x36
        /*07ce*/ 	.short	(.L_57 - .L_56)
.L_56:
        /*07d0*/ 	.word	0x00000008
.L_57:


//--------------------- .nv.callgraph             --------------------------
	.section	.nv.callgraph,"",@"SHT_CUDA_CALLGRAPH"
	.align	4
	.sectionentsize	8
	.align		4
        /*0000*/ 	.word	0x00000000
	.align		4
        /*0004*/ 	.word	0xffffffff
	.align		4
        /*0008*/ 	.word	index@(_ZN7cutlass13device_kernelINS_4gemm6kernel13GemmUniversalIN4cute5tupleIJiiiiEEENS1_10collective13CollectiveMmaINS1_35MainloopSm100TmaUmmaWarpSpecializedILi2ELi2ELi4ENS5_IJNS4_1CILi1EEESB_SB_EEEEENS5_IJNSA_ILi64EEENSA_ILi128EEENSA_ILi32EEEEEEaNS5_IJlSB_lEEEaSI_NS4_8TiledMMAINS4_8MMA_AtomIJNS4_15SM100_MMA_S8_SSIaaiLi64ELi128ELNS4_4UMMA5MajorE0ELSN_0ELNSM_8SaturateE0EEEEEENS4_6LayoutISC_NS5_IJNSA_ILi0EEESS_SS_EEEEENS5_IJNS4_10UnderscoreESV_SV_EEEEENS4_13SM90_TMA_LOADENS4_14ComposedLayoutINS4_7SwizzleILi1ELi4ELi3EEENS4_18smem_ptr_flag_bitsILi8EEENSR_INS5_IJNSA_ILi8EEESG_EEENS5_IJSG_SB_EEEEEEEvNS4_8identityESY_S18_vS19_EENS_8epilogue10collective18CollectiveEpilogueINS1B_23Sm100TmaWarpSpecializedILi2ELi2ELi32ELb0ELb0EEEJSH_NS5_IJNSR_ISE_SB_EES1G_EEEaSI_aSI_NS1B_6fusion15FusionCallbacksIS1F_NS1I_17LinearCombinationIaiaiLNS_15FloatRoundStyleE2EEESH_S1H_JEEENS4_5SM1004TMEM4LOAD26SM100_TMEM_LOAD_16dp32b32xESY_NSZ_INS10_ILi2ELi4ELi3EEES13_NSR_INS5_IJS14_SE_EEENS5_IJSE_SB_EEEEEEENS4_39AutoVectorizingCopyWithAssumedAlignmentILi128EEENS4_14SM90_TMA_STOREES1W_S1Y_S1Y_EEEvvEEEEvNT_6ParamsE)
	.align		4
        /*000c*/ 	.word	index@(__assertfail)
	.align		4
        /*0010*/ 	.word	0x00000000
	.align		4
        /*0014*/ 	.word	0xfffffffe
	.align		4
        /*0018*/ 	.word	0x00000000
	.align		4
        /*001c*/ 	.word	0xfffffffd
	.align		4
        /*0020*/ 	.word	0x00000000
	.align		4
        /*0024*/ 	.word	0xfffffffc


//--------------------- .nv.constant4             --------------------------
	.section	.nv.constant4,"a",@progbits
	.align	8
	.align		8
.nv.constant4:
        /*0000*/ 	.dword	__assertfail
	.align		8
        /*0008*/ 	.dword	__unnamed_1
	.align		8
        /*0010*/ 	.dword	__unnamed_2
	.align		8
        /*0018*/ 	.dword	_ZN40_INTERNAL_b1d1c7e1_4_k_cu_595cadc8_275534cuda3std3__45__cpo5beginE
	.align		8
        /*0020*/ 	.dword	_ZN40_INTERNAL_b1d1c7e1_4_k_cu_595cadc8_275534cuda3std3__45__cpo3endE
	.align		8
        /*0028*/ 	.dword	_ZN40_INTERNAL_b1d1c7e1_4_k_cu_595cadc8_275534cuda3std3__45__cpo6cbeginE
	.align		8
        /*0030*/ 	.dword	_ZN40_INTERNAL_b1d1c7e1_4_k_cu_595cadc8_275534cuda3std3__45__cpo4cendE
	.align		8
        /*0038*/ 	.dword	_ZN40_INTERNAL_b1d1c7e1_4_k_cu_595cadc8_275534cuda3std3__442_GLOBAL__N__b1d1c7e1_4_k_cu_595cadc8_275536ignoreE
	.align		8
        /*0040*/ 	.dword	_ZN40_INTERNAL_b1d1c7e1_4_k_cu_595cadc8_275534cuda3std3__419piecewise_constructE
	.align		8
        /*0048*/ 	.dword	_ZN40_INTERNAL_b1d1c7e1_4_k_cu_595cadc8_275534cuda3std3__48in_placeE
	.align		8
        /*0050*/ 	.dword	_ZN40_INTERNAL_b1d1c7e1_4_k_cu_595cadc8_275534cuda3std6ranges3__45__cpo4swapE
	.align		8
        /*0058*/ 	.dword	_ZN40_INTERNAL_b1d1c7e1_4_k_cu_595cadc8_275534cuda3std6ranges3__45__cpo9iter_moveE
	.align		8
        /*0060*/ 	.dword	_ZN40_INTERNAL_b1d1c7e1_4_k_cu_595cadc8_275534cute7productE
	.align		8
        /*0068*/ 	.dword	_ZN40_INTERNAL_b1d1c7e1_4_k_cu_595cadc8_275534cute1_E
	.align		8
        /*0070*/ 	.dword	$str$25
	.align		8
        /*0078*/ 	.dword	$str$26
	.align		8
        /*0080*/ 	.dword	$str$27
	.align		8
        /*0088*/ 	.dword	$str$28


//--------------------- .text._ZN7cutlass13device_kernelINS_4gemm6kernel13GemmUniversalIN4cute5tupleIJiiiiEEENS1_10collective13CollectiveMmaINS1_35MainloopSm100TmaUmmaWarpSpecializedILi2ELi2ELi4ENS5_IJNS4_1CILi1EEESB_SB_EEEEENS5_IJNSA_ILi64EEENSA_ILi128EEENSA_ILi32EEEEEEaNS5_IJlSB_lEEEaSI_NS4_8TiledMMAINS4_8MMA_AtomIJNS4_15SM100_MMA_S8_SSIaaiLi64ELi128ELNS4_4UMMA5MajorE0ELSN_0ELNSM_8SaturateE0EEEEEENS4_6LayoutISC_NS5_IJNSA_ILi0EEESS_SS_EEEEENS5_IJNS4_10UnderscoreESV_SV_EEEEENS4_13SM90_TMA_LOADENS4_14ComposedLayoutINS4_7SwizzleILi1ELi4ELi3EEENS4_18smem_ptr_flag_bitsILi8EEENSR_INS5_IJNSA_ILi8EEESG_EEENS5_IJSG_SB_EEEEEEEvNS4_8identityESY_S18_vS19_EENS_8epilogue10collective18CollectiveEpilogueINS1B_23Sm100TmaWarpSpecializedILi2ELi2ELi32ELb0ELb0EEEJSH_NS5_IJNSR_ISE_SB_EES1G_EEEaSI_aSI_NS1B_6fusion15FusionCallbacksIS1F_NS1I_17LinearCombinationIaiaiLNS_15FloatRoundStyleE2EEESH_S1H_JEEENS4_5SM1004TMEM4LOAD26SM100_TMEM_LOAD_16dp32b32xESY_NSZ_INS10_ILi2ELi4ELi3EEES13_NSR_INS5_IJS14_SE_EEENS5_IJSE_SB_EEEEEEENS4_39AutoVectorizingCopyWithAssumedAlignmentILi128EEENS4_14SM90_TMA_STOREES1W_S1Y_S1Y_EEEvvEEEEvNT_6ParamsE --------------------------
	.section	.text._ZN7cutlass13device_kernelINS_4gemm6kernel13GemmUniversalIN4cute5tupleIJiiiiEEENS1_10collective13CollectiveMmaINS1_35MainloopSm100TmaUmmaWarpSpecializedILi2ELi2ELi4ENS5_IJNS4_1CILi1EEESB_SB_EEEEENS5_IJNSA_ILi64EEENSA_ILi128EEENSA_ILi32EEEEEEaNS5_IJlSB_lEEEaSI_NS4_8TiledMMAINS4_8MMA_AtomIJNS4_15SM100_MMA_S8_SSIaaiLi64ELi128ELNS4_4UMMA5MajorE0ELSN_0ELNSM_8SaturateE0EEEEEENS4_6LayoutISC_NS5_IJNSA_ILi0EEESS_SS_EEEEENS5_IJNS4_10UnderscoreESV_SV_EEEEENS4_13SM90_TMA_LOADENS4_14ComposedLayoutINS4_7SwizzleILi1ELi4ELi3EEENS4_18smem_ptr_flag_bitsILi8EEENSR_INS5_IJNSA_ILi8EEESG_EEENS5_IJSG_SB_EEEEEEEvNS4_8identityESY_S18_vS19_EENS_8epilogue10collective18CollectiveEpilogueINS1B_23Sm100TmaWarpSpecializedILi2ELi2ELi32ELb0ELb0EEEJSH_NS5_IJNSR_ISE_SB_EES1G_EEEaSI_aSI_NS1B_6fusion15FusionCallbacksIS1F_NS1I_17LinearCombinationIaiaiLNS_15FloatRoundStyleE2EEESH_S1H_JEEENS4_5SM1004TMEM4LOAD26SM100_TMEM_LOAD_16dp32b32xESY_NSZ_INS10_ILi2ELi4ELi3EEES13_NSR_INS5_IJS14_SE_EEENS5_IJSE_SB_EEEEEEENS4_39AutoVectorizingCopyWithAssumedAlignmentILi128EEENS4_14SM90_TMA_STOREES1W_S1Y_S1Y_EEEvvEEEEvNT_6ParamsE,"ax",@progbits
	.align	128
.text._ZN7cutlass13device_kernelINS_4gemm6kernel13GemmUniversalIN4cute5tupleIJiiiiEEENS1_10collective13CollectiveMmaINS1_35MainloopSm100TmaUmmaWarpSpecializedILi2ELi2ELi4ENS5_IJNS4_1CILi1EEESB_SB_EEEEENS5_IJNSA_ILi64EEENSA_ILi128EEENSA_ILi32EEEEEEaNS5_IJlSB_lEEEaSI_NS4_8TiledMMAINS4_8MMA_AtomIJNS4_15SM100_MMA_S8_SSIaaiLi64ELi128ELNS4_4UMMA5MajorE0ELSN_0ELNSM_8SaturateE0EEEEEENS4_6LayoutISC_NS5_IJNSA_ILi0EEESS_SS_EEEEENS5_IJNS4_10UnderscoreESV_SV_EEEEENS4_13SM90_TMA_LOADENS4_14ComposedLayoutINS4_7SwizzleILi1ELi4ELi3EEENS4_18smem_ptr_flag_bitsILi8EEENSR_INS5_IJNSA_ILi8EEESG_EEENS5_IJSG_SB_EEEEEEEvNS4_8identityESY_S18_vS19_EENS_8epilogue10collective18CollectiveEpilogueINS1B_23Sm100TmaWarpSpecializedILi2ELi2ELi32ELb0ELb0EEEJSH_NS5_IJNSR_ISE_SB_EES1G_EEEaSI_aSI_NS1B_6fusion15FusionCallbacksIS1F_NS1I_17LinearCombinationIaiaiLNS_15FloatRoundStyleE2EEESH_S1H_JEEENS4_5SM1004TMEM4LOAD26SM100_TMEM_LOAD_16dp32b32xESY_NSZ_INS10_ILi2ELi4ELi3EEES13_NSR_INS5_IJS14_SE_EEENS5_IJSE_SB_EEEEEEENS4_39AutoVectorizingCopyWithAssumedAlignmentILi128EEENS4_14SM90_TMA_STOREES1W_S1Y_S1Y_EEEvvEEEEvNT_6ParamsE:
        .type           _ZN7cutlass13device_kernelINS_4gemm6kernel13GemmUniversalIN4cute5tupleIJiiiiEEENS1_10collective13CollectiveMmaINS1_35MainloopSm100TmaUmmaWarpSpecializedILi2ELi2ELi4ENS5_IJNS4_1CILi1EEESB_SB_EEEEENS5_IJNSA_ILi64EEENSA_ILi128EEENSA_ILi32EEEEEEaNS5_IJlSB_lEEEaSI_NS4_8TiledMMAINS4_8MMA_AtomIJNS4_15SM100_MMA_S8_SSIaaiLi64ELi128ELNS4_4UMMA5MajorE0ELSN_0ELNSM_8SaturateE0EEEEEENS4_6LayoutISC_NS5_IJNSA_ILi0EEESS_SS_EEEEENS5_IJNS4_10UnderscoreESV_SV_EEEEENS4_13SM90_TMA_LOADENS4_14ComposedLayoutINS4_7SwizzleILi1ELi4ELi3EEENS4_18smem_ptr_flag_bitsILi8EEENSR_INS5_IJNSA_ILi8EEESG_EEENS5_IJSG_SB_EEEEEEEvNS4_8identityESY_S18_vS19_EENS_8epilogue10collective18CollectiveEpilogueINS1B_23Sm100TmaWarpSpecializedILi2ELi2ELi32ELb0ELb0EEEJSH_NS5_IJNSR_ISE_SB_EES1G_EEEaSI_aSI_NS1B_6fusion15FusionCallbacksIS1F_NS1I_17LinearCombinationIaiaiLNS_15FloatRoundStyleE2EEESH_S1H_JEEENS4_5SM1004TMEM4LOAD26SM100_TMEM_LOAD_16dp32b32xESY_NSZ_INS10_ILi2ELi4ELi3EEES13_NSR_INS5_IJS14_SE_EEENS5_IJSE_SB_EEEEEEENS4_39AutoVectorizingCopyWithAssumedAlignmentILi128EEENS4_14SM90_TMA_STOREES1W_S1Y_S1Y_EEEvvEEEEvNT_6ParamsE,@function
        .size           _ZN7cutlass13device_kernelINS_4gemm6kernel13GemmUniversalIN4cute5tupleIJiiiiEEENS1_10collective13CollectiveMmaINS1_35MainloopSm100TmaUmmaWarpSpecializedILi2ELi2ELi4ENS5_IJNS4_1CILi1EEESB_SB_EEEEENS5_IJNSA_ILi64EEENSA_ILi128EEENSA_ILi32EEEEEEaNS5_IJlSB_lEEEaSI_NS4_8TiledMMAINS4_8MMA_AtomIJNS4_15SM100_MMA_S8_SSIaaiLi64ELi128ELNS4_4UMMA5MajorE0ELSN_0ELNSM_8SaturateE0EEEEEENS4_6LayoutISC_NS5_IJNSA_ILi0EEESS_SS_EEEEENS5_IJNS4_10UnderscoreESV_SV_EEEEENS4_13SM90_TMA_LOADENS4_14ComposedLayoutINS4_7SwizzleILi1ELi4ELi3EEENS4_18smem_ptr_flag_bitsILi8EEENSR_INS5_IJNSA_ILi8EEESG_EEENS5_IJSG_SB_EEEEEEEvNS4_8identityESY_S18_vS19_EENS_8epilogue10collective18CollectiveEpilogueINS1B_23Sm100TmaWarpSpecializedILi2ELi2ELi32ELb0ELb0EEEJSH_NS5_IJNSR_ISE_SB_EES1G_EEEaSI_aSI_NS1B_6fusion15FusionCallbacksIS1F_NS1I_17LinearCombinationIaiaiLNS_15FloatRoundStyleE2EEESH_S1H_JEEENS4_5SM1004TMEM4LOAD26SM100_TMEM_LOAD_16dp32b32xESY_NSZ_INS10_ILi2ELi4ELi3EEES13_NSR_INS5_IJS14_SE_EEENS5_IJSE_SB_EEEEEEENS4_39AutoVectorizingCopyWithAssumedAlignmentILi128EEENS4_14SM90_TMA_STOREES1W_S1Y_S1Y_EEEvvEEEEvNT_6ParamsE,(.L_x_136 - _ZN7cutlass13device_kernelINS_4gemm6kernel13GemmUniversalIN4cute5tupleIJiiiiEEENS1_10collective13CollectiveMmaINS1_35MainloopSm100TmaUmmaWarpSpecializedILi2ELi2ELi4ENS5_IJNS4_1CILi1EEESB_SB_EEEEENS5_IJNSA_ILi64EEENSA_ILi128EEENSA_ILi32EEEEEEaNS5_IJlSB_lEEEaSI_NS4_8TiledMMAINS4_8MMA_AtomIJNS4_15SM100_MMA_S8_SSIaaiLi64ELi128ELNS4_4UMMA5MajorE0ELSN_0ELNSM_8SaturateE0EEEEEENS4_6LayoutISC_NS5_IJNSA_ILi0EEESS_SS_EEEEENS5_IJNS4_10UnderscoreESV_SV_EEEEENS4_13SM90_TMA_LOADENS4_14ComposedLayoutINS4_7SwizzleILi1ELi4ELi3EEENS4_18smem_ptr_flag_bitsILi8EEENSR_INS5_IJNSA_ILi8EEESG_EEENS5_IJSG_SB_EEEEEEEvNS4_8identityESY_S18_vS19_EENS_8epilogue10collective18CollectiveEpilogueINS1B_23Sm100TmaWarpSpecializedILi2ELi2ELi32ELb0ELb0EEEJSH_NS5_IJNSR_ISE_SB_EES1G_EEEaSI_aSI_NS1B_6fusion15FusionCallbacksIS1F_NS1I_17LinearCombinationIaiaiLNS_15FloatRoundStyleE2EEESH_S1H_JEEENS4_5SM1004TMEM4LOAD26SM100_TMEM_LOAD_16dp32b32xESY_NSZ_INS10_ILi2ELi4ELi3EEES13_NSR_INS5_IJS14_SE_EEENS5_IJSE_SB_EEEEEEENS4_39AutoVectorizingCopyWithAssumedAlignmentILi128EEENS4_14SM90_TMA_STOREES1W_S1Y_S1Y_EEEvvEEEEvNT_6ParamsE)
        .other          _ZN7cutlass13device_kernelINS_4gemm6kernel13GemmUniversalIN4cute5tupleIJiiiiEEENS1_10collective13CollectiveMmaINS1_35MainloopSm100TmaUmmaWarpSpecializedILi2ELi2ELi4ENS5_IJNS4_1CILi1EEESB_SB_EEEEENS5_IJNSA_ILi64EEENSA_ILi128EEENSA_ILi32EEEEEEaNS5_IJlSB_lEEEaSI_NS4_8TiledMMAINS4_8MMA_AtomIJNS4_15SM100_MMA_S8_SSIaaiLi64ELi128ELNS4_4UMMA5MajorE0ELSN_0ELNSM_8SaturateE0EEEEEENS4_6LayoutISC_NS5_IJNSA_ILi0EEESS_SS_EEEEENS5_IJNS4_10UnderscoreESV_SV_EEEEENS4_13SM90_TMA_LOADENS4_14ComposedLayoutINS4_7SwizzleILi1ELi4ELi3EEENS4_18smem_ptr_flag_bitsILi8EEENSR_INS5_IJNSA_ILi8EEESG_EEENS5_IJSG_SB_EEEEEEEvNS4_8identityESY_S18_vS19_EENS_8epilogue10collective18CollectiveEpilogueINS1B_23Sm100TmaWarpSpecializedILi2ELi2ELi32ELb0ELb0EEEJSH_NS5_IJNSR_ISE_SB_EES1G_EEEaSI_aSI_NS1B_6fusion15FusionCallbacksIS1F_NS1I_17LinearCombinationIaiaiLNS_15FloatRoundStyleE2EEESH_S1H_JEEENS4_5SM1004TMEM4LOAD26SM100_TMEM_LOAD_16dp32b32xESY_NSZ_INS10_ILi2ELi4ELi3EEES13_NSR_INS5_IJS14_SE_EEENS5_IJSE_SB_EEEEEEENS4_39AutoVectorizingCopyWithAssumedAlignmentILi128EEENS4_14SM90_TMA_STOREES1W_S1Y_S1Y_EEEvvEEEEvNT_6ParamsE,@"STO_CUDA_ENTRY STV_DEFAULT"
_ZN7cutlass13device_kernelINS_4gemm6kernel13GemmUniversalIN4cute5tupleIJiiiiEEENS1_10collective13CollectiveMmaINS1_35MainloopSm100TmaUmmaWarpSpecializedILi2ELi2ELi4ENS5_IJNS4_1CILi1EEESB_SB_EEEEENS5_IJNSA_ILi64EEENSA_ILi128EEENSA_ILi32EEEEEEaNS5_IJlSB_lEEEaSI_NS4_8TiledMMAINS4_8MMA_AtomIJNS4_15SM100_MMA_S8_SSIaaiLi64ELi128ELNS4_4UMMA5MajorE0ELSN_0ELNSM_8SaturateE0EEEEEENS4_6LayoutISC_NS5_IJNSA_ILi0EEESS_SS_EEEEENS5_IJNS4_10UnderscoreESV_SV_EEEEENS4_13SM90_TMA_LOADENS4_14ComposedLayoutINS4_7SwizzleILi1ELi4ELi3EEENS4_18smem_ptr_flag_bitsILi8EEENSR_INS5_IJNSA_ILi8EEESG_EEENS5_IJSG_SB_EEEEEEEvNS4_8identityESY_S18_vS19_EENS_8epilogue10collective18CollectiveEpilogueINS1B_23Sm100TmaWarpSpecializedILi2ELi2ELi32ELb0ELb0EEEJSH_NS5_IJNSR_ISE_SB_EES1G_EEEaSI_aSI_NS1B_6fusion15FusionCallbacksIS1F_NS1I_17LinearCombinationIaiaiLNS_15FloatRoundStyleE2EEESH_S1H_JEEENS4_5SM1004TMEM4LOAD26SM100_TMEM_LOAD_16dp32b32xESY_NSZ_INS10_ILi2ELi4ELi3EEES13_NSR_INS5_IJS14_SE_EEENS5_IJSE_SB_EEEEEEENS4_39AutoVectorizingCopyWithAssumedAlignmentILi128EEENS4_14SM90_TMA_STOREES1W_S1Y_S1Y_EEEvvEEEEvNT_6ParamsE:
[----:B------:R-:W1:Y:S01]  /*0000*/  LDC R1, c[0x0][0x37c] ;  /* 0x0000df00ff017b82 */ /* 0x000e620000000800 */
[----:B------:R-:W2:Y:S01]  /*0010*/  S2R R103, SR_TID.X ;  /* 0x0000000000677919 */ /* 0x000ea20000002100 */
[----:B------:R-:W3:Y:S01]  /*0020*/  LDCU.64 UR4, c[0x0][0x890] ;  /* 0x00011200ff0477ac */ /* 0x000ee20008000a00 */
[----:B------:R-:W-:Y:S02]  /*0030*/  PRMT R91, RZ, 0x7610, R91 ;  /* 0x00007610ff5b7816 */ /* 0x000fe4000000005b */
[----:B------:R-:W-:Y:S01]  /*0040*/  ELECT P5, URZ, PT ;  /* 0x0000000000ff782f */ /* 0x000fe200038a0000 */
[----:B------:R-:W4:Y:S01]  /*0050*/  LDCU.64 UR46, c[0x0][0x358] ;  /* 0x00006b00ff2e77ac */ /* 0x000f220008000a00 */
[----:B---3--:R-:W-:-:S04]  /*0060*/  UISETP.NE.U32.AND UP0, UPT, UR4, URZ, UPT ;  /* 0x000000ff0400728c */ /* 0x008fc8000bf05070 */
[----:B------:R-:W-:Y:S01]  /*0070*/  UISETP.NE.AND.EX UP0, UPT, UR5, URZ, UPT, UP0 ;  /* 0x000000ff0500728c */ /* 0x000fe2000bf05300 */
[----:B--2---:R-:W-:-:S05]  /*0080*/  SHF.R.U32.HI R96, RZ, 0x5, R103 ;  /* 0x00000005ff607819 */ /* 0x004fca0000011667 */
[----:B------:R-:W2:Y:S02]  /*0090*/  SHFL.IDX PT, R0, R96, RZ, 0x1f ;  /* 0x00001fff60007589 */ /* 0x000ea400000e0000 */
[----:B--2---:R-:W-:Y:S01]  /*00a0*/  R2UR UR8, R0 ;  /* 0x00000000000872ca */ /* 0x004fe200000e0000 */
[----:B-1--4-:R-:W-:-:S14]  /*00b0*/  BRA.U UP0, `(.L_x_0) ;  /* 0x00000001002c7547 */ /* 0x012fdc000b800000 */
[----:B------:R-:W1:Y:S02]  /*00c0*/  LDCU.64 UR6, c[0x0][0x888] ;  /* 0x00011100ff0677ac */ /* 0x000e640008000a00 */
[----:B-1----:R-:W-:-:S04]  /*00d0*/  UISETP.NE.U32.AND UP0, UPT, UR6, URZ, UPT ;  /* 0x000000ff0600728c */ /* 0x002fc8000bf05070 */
[----:B------:R-:W-:-:S09]  /*00e0*/  UISETP.NE.AND.EX UP0, UPT, UR7, URZ, UPT, UP0 ;  /* 0x000000ff0700728c */ /* 0x000fd2000bf05300 */
[----:B------:R-:W-:Y:S05]  /*00f0*/  BRA.U !UP0, `(.L_x_1) ;  /* 0x0000000108107547 */ /* 0x000fea000b800000 */
[----:B------:R-:W1:Y:S02]  /*0100*/  LDC.64 R50, c[0x0][0x888] ;  /* 0x00022200ff327b82 */ /* 0x000e640000000a00 */
[----:B-1----:R1:W5:Y:S01]  /*0110*/  LDG.E R50, desc[UR46][R50.64] ;  /* 0x0000002e32327981 */ /* 0x002362000c1e1900 */
[----:B------:R-:W-:Y:S01]  /*0120*/  HFMA2 R91, -RZ, RZ, 0, 5.9604644775390625e-08 ;  /* 0x00000001ff5b7431 */ /* 0x000fe200000001ff */
[----:B------:R-:W-:Y:S05]  /*0130*/  BRA `(.L_x_0) ;  /* 0x00000000000c7947 */ /* 0x000fea0003800000 */
.L_x_1:
[----:B------:R-:W1:Y:S01]  /*0140*/  LDCU UR6, c[0x0][0x880] ;  /* 0x00011000ff0677ac */ /* 0x000e620008000800 */
[----:B------:R-:W-:Y:S01]  /*0150*/  HFMA2 R91, -RZ, RZ, 0, 5.9604644775390625e-08 ;  /* 0x00000001ff5b7431 */ /* 0x000fe200000001ff */
[----:B-1----:R-:W-:-:S07]  /*0160*/  MOV R50, UR6 ;  /* 0x0000000600327c02 */ /* 0x002fce0008000f00 */
.L_x_0:
[----:B------:R-:W2:Y:S02]  /*0170*/  LDCU.64 UR6, c[0x0][0x8b0] ;  /* 0x00011600ff0677ac */ /* 0x000ea40008000a00 */
[----:B--2---:R-:W-:-:S04]  /*0180*/  UISETP.NE.U32.AND UP0, UPT, UR6, URZ, UPT ;  /* 0x000000ff0600728c */ /* 0x004fc8000bf05070 */
[----:B------:R-:W-:-:S09]  /*0190*/  UISETP.NE.AND.EX UP0, UPT, UR7, URZ, UPT, UP0 ;  /* 0x000000ff0700728c */ /* 0x000fd2000bf05300 */
[----:B------:R-:W-:Y:S05]  /*01a0*/  BRA.U UP0, `(.L_x_2) ;  /* 0x0000000100247547 */ /* 0x000fea000b800000 */
[----:B------:R-:W2:Y:S02]  /*01b0*/  LDCU.64 UR6, c[0x0][0x8a8] ;  /* 0x00011500ff0677ac */ /* 0x000ea40008000a00 */
[----:B--2---:R-:W-:-:S04]  /*01c0*/  UISETP.NE.U32.AND UP0, UPT, UR6, URZ, UPT ;  /* 0x000000ff0600728c */ /* 0x004fc8000bf05070 */
[----:B------:R-:W-:-:S09]  /*01d0*/  UISETP.NE.AND.EX UP0, UPT, UR7, URZ, UPT, UP0 ;  /* 0x000000ff0700728c */ /* 0x000fd2000bf05300 */
[----:B------:R-:W-:Y:S05]  /*01e0*/  BRA.U !UP0, `(.L_x_3) ;  /* 0x00000001080c7547 */ /* 0x000fea000b800000 */
[----:B------:R-:W2:Y:S02]  /*01f0*/  LDC.64 R2, c[0x0][0x8a8] ;  /* 0x00022a00ff027b82 */ /* 0x000ea40000000a00 */
[----:B--2---:R2:W5:Y:S01]  /*0200*/  LDG.E R47, desc[UR46][R2.64] ;  /* 0x0000002e022f7981 */ /* 0x004562000c1e1900 */
[----:B------:R-:W-:Y:S05]  /*0210*/  BRA `(.L_x_2) ;  /* 0x0000000000087947 */ /* 0x000fea0003800000 */
.L_x_3:
[----:B------:R-:W2:Y:S02]  /*0220*/  LDCU UR6, c[0x0][0x8a0] ;  /* 0x00011400ff0677ac */ /* 0x000ea40008000800 */
[----:B--2---:R-:W-:Y:S02]  /*0230*/  MOV R47, UR6 ;  /* 0x00000006002f7c02 */ /* 0x004fe40008000f00 */
.L_x_2:
[----:B------:R-:W-:Y:S01]  /*0240*/  IMAD.U32 R0, RZ, RZ, UR8 ;  /* 0x00000008ff007e24 */ /* 0x000fe2000f8e00ff */
[----:B------:R-:W-:Y:S04]  /*0250*/  BSSY.RECONVERGENT B0, `(.L_x_4) ;  /* 0x000000c000007945 */ /* 0x000fe80003800200 */
[C---:B------:R-:W-:Y:S02]  /*0260*/  ISETP.NE.OR P1, PT, R0.reuse, 0x1, !P5 ;  /* 0x000000010000780c */ /* 0x040fe40006f25670 */
[----:B------:R-:W-:-:S11]  /*0270*/  ISETP.NE.OR P0, PT, R0, 0x3, !P5 ;  /* 0x000000030000780c */ /* 0x000fd60006f05670 */
[----:B------:R-:W-:Y:S05]  /*0280*/  @P1 BRA `(.L_x_5) ;  /* 0x0000000000201947 */ /* 0x000fea0003800000 */
[----:B------:R-:W3:Y:S02]  /*0290*/  LDCU.64 UR6, c[0x0][0x348] ;  /* 0x00006900ff0677ac */ /* 0x000ee40008000a00 */
[----:B---3--:R-:W-:Y:S02]  /*02a0*/  UIADD3 UR10, UP1, UPT, UR6, 0x80, URZ ;  /* 0x00000080060a7890 */ /* 0x008fe4000ff3e0ff */
[----:B------:R-:W-:Y:S02]  /*02b0*/  UIADD3 UR6, UP0, UPT, UR6, 0x180, URZ ;  /* 0x0000018006067890 */ /* 0x000fe4000ff1e0ff */
[----:B------:R-:W-:Y:S02]  /*02c0*/  UIADD3.X UR11, UPT, UPT, URZ, UR7, URZ, UP1, !UPT ;  /* 0x00000007ff0b7290 */ /* 0x000fe40008ffe4ff */
[----:B------:R-:W-:-:S07]  /*02d0*/  UIADD3.X UR7, UPT, UPT, URZ, UR7, URZ, UP0, !UPT ;  /* 0x00000007ff077290 */ /* 0x000fce00087fe4ff */
[----:B------:R3:W-:Y:S02]  /*02e0*/  UTMACCTL.PF [UR10] ;  /* 0x000000000a0079b9 */ /* 0x0007e40008040000 */
[----:B------:R3:W-:Y:S02]  /*02f0*/  UTMACCTL.PF [UR6] ;  /* 0x00000000060079b9 */ /* 0x0007e40008040000 */
[----:B---3--:R-:W-:Y:S01]  /*0300*/  NOP ;  /* 0x0000000000007918 */ /* 0x008fe20000000000 */
.L_x_5:
[----:B------:R-:W-:Y:S05]  /*0310*/  BSYNC.RECONVERGENT B0 ;  /* 0x0000000000007941 */ /* 0x000fea0003800200 */
.L_x_4:
[----:B------:R-:W-:Y:S04]  /*0320*/  BSSY.RECONVERGENT B0, `(.L_x_6) ;  /* 0x000000a000007945 */ /* 0x000fe80003800200 */
        /* <DEDUP_REMOVED lines=9> */
.L_x_7:
[----:B------:R-:W-:Y:S05]  /*03c0*/  BSYNC.RECONVERGENT B0 ;  /* 0x0000000000007941 */ /* 0x000fea0003800200 */
.L_x_6:
[----:B------:R-:W3:Y:S01]  /*03d0*/  LDCU.64 UR6, c[0x0][0x888] ;  /* 0x00011100ff0677ac */ /* 0x000ee20008000a00 */
[----:B------:R-:W-:Y:S02]  /*03e0*/  UISETP.EQ.U32.AND UP1, UPT, UR4, URZ, UPT ;  /* 0x000000ff0400728c */ /* 0x000fe4000bf22070 */
[----:B------:R-:W-:Y:S02]  /*03f0*/  UPLOP3.LUT UP2, UPT, UPT, UPT, UPT, 0x80, 0x8 ;  /* 0x000000000008789c */ /* 0x000fe40003f4f070 */
[----:B---3--:R-:W-:-:S04]  /*0400*/  UISETP.NE.U32.AND UP0, UPT, UR6, URZ, UPT ;  /* 0x000000ff0600728c */ /* 0x008fc8000bf05070 */
[----:B------:R-:W-:-:S04]  /*0410*/  UISETP.NE.AND.EX UP0, UPT, UR7, URZ, UPT, UP0 ;  /* 0x000000ff0700728c */ /* 0x000fc8000bf05300 */
[----:B------:R-:W-:-:S04]  /*0420*/  UISETP.EQ.OR.EX UP3, UPT, UR5, URZ, !UP0, UP1 ;  /* 0x000000ff0500728c */ /* 0x000fc8000c762710 */
[----:B------:R-:W-:-:S05]  /*0430*/  UP2UR UR50, UPR, URZ, 0x8 ;  /* 0x00000008ff327883 */ /* 0x000fca0008000000 */
[----:B------:R-:W-:Y:S07]  /*0440*/  BRA.U !UP3, `(.L_x_8) ;  /* 0x000000010b207547 */ /* 0x000fee000b800000 */
[----:B-----5:R-:W-:Y:S01]  /*0450*/  R2UR UR6, R50 ;  /* 0x00000000320672ca */ /* 0x020fe200000e0000 */
[----:B------:R-:W-:Y:S02]  /*0460*/  UISETP.NE.U32.AND UP2, UPT, UR4, URZ, UPT ;  /* 0x000000ff0400728c */ /* 0x000fe4000bf45070 */
[----:B------:R-:W-:Y:S02]  /*0470*/  USEL UR4, URZ, 0xffffffff, UP0 ;  /* 0xffffffffff047887 */ /* 0x000fe40008000000 */
[----:B------:R-:W-:-:S08]  /*0480*/  UISETP.NE.AND.EX UP2, UPT, UR5, URZ, UPT, UP2 ;  /* 0x000000ff0500728c */ /* 0x000fd0000bf45320 */
[----:B------:R-:W-:-:S04]  /*0490*/  UISETP.NE.AND UP1, UPT, UR6, URZ, UPT ;  /* 0x000000ff0600728c */ /* 0x000fc8000bf25270 */
[----:B------:R-:W-:-:S04]  /*04a0*/  @!UP2 USEL UR4, URZ, 0xffffffff, UP1 ;  /* 0xffffffffff04a887 */ /* 0x000fc80008800000 */
[----:B------:R-:W-:-:S04]  /*04b0*/  ULOP3.LUT UR4, UR4, 0x1, URZ, 0xc0, !UPT ;  /* 0x0000000104047892 */ /* 0x000fc8000f8ec0ff */
[----:B------:R-:W-:-:S11]  /*04c0*/  UISETP.NE.U32.AND UP2, UPT, UR4, 0x1, UPT ;  /* 0x000000010400788c */ /* 0x000fd6000bf45070 */
.L_x_8:
[----:B--2---:R-:W2:Y:S01]  /*04d0*/  SHFL.IDX PT, R2, R96, RZ, 0x1f ;  /* 0x00001fff60027589 */ /* 0x004ea200000e0000 */
[----:B------:R-:W-:-:S04]  /*04e0*/  UISETP.NE.AND UP1, UPT, UR8, 0x2, UPT ;  /* 0x000000020800788c */ /* 0x000fc8000bf25270 */
[----:B------:R-:W-:Y:S01]  /*04f0*/  USEL UR6, URZ, 0x1, UP1 ;  /* 0x00000001ff067887 */ /* 0x000fe20008800000 */
[----:B--2---:R-:W-:-:S13]  /*0500*/  ISETP.NE.AND P0, PT, R2, RZ, PT ;  /* 0x000000ff0200720c */ /* 0x004fda0003f05270 */
[----:B------:R-:W-:Y:S05]  /*0510*/  @P0 BRA `(.L_x_9) ;  /* 0x0000000000380947 */ /* 0x000fea0003800000 */
[----:B------:R-:W2:Y:S01]  /*0520*/  S2UR UR5, SR_CgaCtaId ;  /* 0x00000000000579c3 */ /* 0x000ea20000008800 */
[----:B------:R-:W-:Y:S01]  /*0530*/  UMOV UR7, 0x400 ;  /* 0x0000040000077882 */ /* 0x000fe20000000000 */
[----:B------:R-:W-:Y:S01]  /*0540*/  UMOV UR4, 0x1 ;  /* 0x0000000100047882 */ /* 0x000fe20000000000 */
[----:B------:R-:W-:Y:S01]  /*0550*/  ELECT P0, URZ, PT ;  /* 0x0000000000ff782f */ /* 0x000fe20003800000 */
[----:B------:R-:W-:-:S04]  /*0560*/  UIADD3 UR10, UPT, UPT, -UR4, 0x100000, URZ ;  /* 0x00100000040a7890 */ /* 0x000fc8000fffe1ff */
[----:B------:R-:W-:Y:S02]  /*0570*/  USHF.L.U32 UR11, UR10, 0xb, URZ ;  /* 0x0000000b0a0b7899 */ /* 0x000fe400080006ff */
[----:B------:R-:W-:Y:S02]  /*0580*/  USHF.L.U32 UR10, UR10, 0x1, URZ ;  /* 0x000000010a0a7899 */ /* 0x000fe400080006ff */
[----:B--2---:R-:W-:Y:S01]  /*0590*/  ULEA UR5, UR5, UR7, 0x18 ;  /* 0x0000000705057291 */ /* 0x004fe2000f8ec0ff */
[----:B------:R-:W2:Y:S11]  /*05a0*/  FENCE.VIEW.ASYNC.S ;  /* 0x00000000000073c6 */ /* 0x000eb60000000000 */
[----:B--2---:R2:W3:Y:S01]  /*05b0*/  SYNCS.EXCH.64 URZ, [UR5], UR10 ;  /* 0x0000000a05ff75b2 */ /* 0x0044e20008000100 */
[----:B------:R2:W4:Y:S01]  /*05c0*/  SYNCS.EXCH.64 URZ, [UR5+0x10], UR10 ;  /* 0x0000100a05ff75b2 */ /* 0x0005220008000100 */
[----:B------:R2:W1:Y:S01]  /*05d0*/  SYNCS.EXCH.64 URZ, [UR5+0x8], UR10 ;  /* 0x0000080a05ff75b2 */ /* 0x0004620008000100 */
[----:B------:R2:W1:Y:S01]  /*05e0*/  SYNCS.EXCH.64 URZ, [UR5+0x18], UR10 ;  /* 0x0000180a05ff75b2 */ /* 0x0004620008000100 */
[----:B------:R-:W-:Y:S01]  /*05f0*/  NOP ;  /* 0x0000000000007918 */ /* 0x000fe20000000000 */
.L_x_9:
[----:B------:R-:W2:Y:S01]  /*0600*/  SHFL.IDX PT, R2, R96, RZ, 0x1f ;  /* 0x00001fff60027589 */ /* 0x000ea200000e0000 */
[----:B------:R-:W-:Y:S01]  /*0610*/  NOP ;  /* 0x0000000000007918 */ /* 0x000fe20000000000 */
[----:B--2---:R-:W-:-:S13]  /*0620*/  ISETP.NE.AND P0, PT, R2, 0x1, PT ;  /* 0x000000010200780c */ /* 0x004fda0003f05270 */
[----:B------:R-:W-:Y:S05]  /*0630*/  @P0 BRA `(.L_x_10) ;  /* 0x0000000000480947 */ /* 0x000fea0003800000 */
[----:B------:R-:W2:Y:S01]  /*0640*/  S2UR UR7, SR_CgaCtaId ;  /* 0x00000000000779c3 */ /* 0x000ea20000008800 */
[----:B------:R-:W-:Y:S01]  /*0650*/  UMOV UR9, 0x400 ;  /* 0x0000040000097882 */ /* 0x000fe20000000000 */
[----:B------:R-:W-:Y:S01]  /*0660*/  UMOV UR5, 0x20 ;  /* 0x0000002000057882 */ /* 0x000fe20000000000 */
[----:B------:R-:W-:Y:S01]  /*0670*/  UMOV UR4, 0x80 ;  /* 0x0000008000047882 */ /* 0x000fe20000000000 */
[----:B------:R-:W-:-:S04]  /*0680*/  UIADD3 UR10, UPT, UPT, -UR5, 0x100000, URZ ;  /* 0x00100000050a7890 */ /* 0x000fc8000fffe1ff */
[----:B------:R-:W-:Y:S02]  /*0690*/  USHF.L.U32 UR11, UR10, 0xb, URZ ;  /* 0x0000000b0a0b7899 */ /* 0x000fe400080006ff */
[----:B------:R-:W-:Y:S02]  /*06a0*/  USHF.L.U32 UR10, UR10, 0x1, URZ ;  /* 0x000000010a0a7899 */ /* 0x000fe400080006ff */
[----:B------:R-:W-:-:S04]  /*06b0*/  UIADD3 UR4, UPT, UPT, -UR4, 0x100000, URZ ;  /* 0x0010000004047890 */ /* 0x000fc8000fffe1ff */
[----:B------:R-:W-:Y:S02]  /*06c0*/  USHF.L.U32 UR5, UR4, 0xb, URZ ;  /* 0x0000000b04057899 */ /* 0x000fe400080006ff */
[----:B------:R-:W-:Y:S01]  /*06d0*/  USHF.L.U32 UR4, UR4, 0x1, URZ ;  /* 0x0000000104047899 */ /* 0x000fe200080006ff */
[----:B------:R-:W-:Y:S01]  /*06e0*/  ELECT P0, URZ, PT ;  /* 0x0000000000ff782f */ /* 0x000fe20003800000 */
[----:B--2---:R-:W-:Y:S01]  /*06f0*/  ULEA UR7, UR7, UR9, 0x18 ;  /* 0x0000000907077291 */ /* 0x004fe2000f8ec0ff */
[----:B------:R-:W2:Y:S11]  /*0700*/  FENCE.VIEW.ASYNC.S ;  /* 0x00000000000073c6 */ /* 0x000eb60000000000 */
[----:B--2---:R2:W1:Y:S01]  /*0710*/  SYNCS.EXCH.64 URZ, [UR7+0x20], UR10 ;  /* 0x0000200a07ff75b2 */ /* 0x0044620008000100 */
[----:B------:R2:W1:Y:S01]  /*0720*/  SYNCS.EXCH.64 URZ, [UR7+0x30], UR4 ;  /* 0x0000300407ff75b2 */ /* 0x0004620008000100 */
[----:B------:R2:W1:Y:S01]  /*0730*/  SYNCS.EXCH.64 URZ, [UR7+0x28], UR10 ;  /* 0x0000280a07ff75b2 */ /* 0x0004620008000100 */
[----:B------:R2:W1:Y:S01]  /*0740*/  SYNCS.EXCH.64 URZ, [UR7+0x38], UR4 ;  /* 0x0000380407ff75b2 */ /* 0x0004620008000100 */
[----:B------:R-:W-:Y:S01]  /*0750*/  NOP ;  /* 0x0000000000007918 */ /* 0x000fe20000000000 */
.L_x_10:
[----:B------:R-:W3:Y:S01]  /*0760*/  SHFL.IDX PT, R2, R96, RZ, 0x1f ;  /* 0x00001fff60027589 */ /* 0x000ee200000e0000 */
[----:B------:R-:W-:Y:S01]  /*0770*/  NOP ;  /* 0x0000000000007918 */ /* 0x000fe20000000000 */
[----:B---3--:R-:W-:-:S13]  /*0780*/  ISETP.NE.AND P0, PT, R2, 0x3, PT ;  /* 0x000000030200780c */ /* 0x008fda0003f05270 */
[----:B------:R-:W-:Y:S05]  /*0790*/  @P0 BRA `(.L_x_11) ;  /* 0x0000000000300947 */ /* 0x000fea0003800000 */
[----:B--2---:R-:W2:Y:S01]  /*07a0*/  S2UR UR5, SR_CgaCtaId ;  /* 0x00000000000579c3 */ /* 0x004ea20000008800 */
        /* <DEDUP_REMOVED lines=8> */
[----:B--2---:R3:W2:Y:S01]  /*0830*/  SYNCS.EXCH.64 URZ, [UR5+0x40], UR10 ;  /* 0x0000400a05ff75b2 */ /* 0x0046a20008000100 */
[----:B------:R3:W1:Y:S02]  /*0840*/  SYNCS.EXCH.64 URZ, [UR5+0x48], UR10 ;  /* 0x0000480a05ff75b2 */ /* 0x0006640008000100 */
[----:B---3--:R-:W-:Y:S01]  /*0850*/  NOP ;  /* 0x0000000000007918 */ /* 0x008fe20000000000 */
.L_x_11:
[----:B------:R-:W3:Y:S01]  /*0860*/  SHFL.IDX PT, R2, R96, RZ, 0x1f ;  /* 0x00001fff60027589 */ /* 0x000ee200000e0000 */
[----:B------:R-:W-:Y:S01]  /*0870*/  NOP ;  /* 0x0000000000007918 */ /* 0x000fe20000000000 */
[----:B---3--:R-:W-:-:S13]  /*0880*/  ISETP.NE.AND P0, PT, R2, 0x4, PT ;  /* 0x000000040200780c */ /* 0x008fda0003f05270 */
[----:B------:R-:W-:Y:S05]  /*0890*/  @P0 BRA `(.L_x_12) ;  /* 0x00000000004c0947 */ /* 0x000fea0003800000 */
[----:B--2---:R-:W2:Y:S01]  /*08a0*/  S2UR UR5, SR_CgaCtaId ;  /* 0x00000000000579c3 */ /* 0x004ea20000008800 */
[----:B------:R-:W-:Y:S01]  /*08b0*/  UMOV UR9, 0x100 ;  /* 0x0000010000097882 */ /* 0x000fe20000000000 */
[----:B------:R-:W-:Y:S01]  /*08c0*/  UMOV UR7, 0x400 ;  /* 0x0000040000077882 */ /* 0x000fe20000000000 */
[----:B------:R-:W-:Y:S01]  /*08d0*/  USEL UR9, UR9, 0xe0, UP2 ;  /* 0x000000e009097887 */ /* 0x000fe20009000000 */
[----:B------:R-:W-:Y:S01]  /*08e0*/  UMOV UR4, 0x1 ;  /* 0x0000000100047882 */ /* 0x000fe20000000000 */
[----:B------:R-:W-:Y:S01]  /*08f0*/  ELECT P0, URZ, PT ;  /* 0x0000000000ff782f */ /* 0x000fe20003800000 */
[----:B------:R-:W-:-:S04]  /*0900*/  UIADD3 UR10, UPT, UPT, -UR4, 0x100000, URZ ;  /* 0x00100000040a7890 */ /* 0x000fc8000fffe1ff */
[----:B------:R-:W-:Y:S02]  /*0910*/  USHF.L.U32 UR11, UR10, 0xb, URZ ;  /* 0x0000000b0a0b7899 */ /* 0x000fe400080006ff */
[----:B------:R-:W-:Y:S02]  /*0920*/  USHF.L.U32 UR10, UR10, 0x1, URZ ;  /* 0x000000010a0a7899 */ /* 0x000fe400080006ff */
[----:B------:R-:W-:-:S04]  /*0930*/  UIADD3 UR12, UPT, UPT, -UR9, 0x100000, URZ ;  /* 0x00100000090c7890 */ /* 0x000fc8000fffe1ff */
[----:B------:R-:W-:Y:S02]  /*0940*/  USHF.L.U32 UR13, UR12, 0xb, URZ ;  /* 0x0000000b0c0d7899 */ /* 0x000fe400080006ff */
[----:B------:R-:W-:Y:S02]  /*0950*/  USHF.L.U32 UR12, UR12, 0x1, URZ ;  /* 0x000000010c0c7899 */ /* 0x000fe400080006ff */
[----:B--2---:R-:W-:Y:S01]  /*0960*/  ULEA UR5, UR5, UR7, 0x18 ;  /* 0x0000000705057291 */ /* 0x004fe2000f8ec0ff */
[----:B------:R-:W2:Y:S11]  /*0970*/  FENCE.VIEW.ASYNC.S ;  /* 0x00000000000073c6 */ /* 0x000eb60000000000 */
[----:B--2---:R3:W2:Y:S01]  /*0980*/  SYNCS.EXCH.64 URZ, [UR5+0x50], UR10 ;  /* 0x0000500a05ff75b2 */ /* 0x0046a20008000100 */
[----:B------:R3:W1:Y:S01]  /*0990*/  SYNCS.EXCH.64 URZ, [UR5+0x60], UR12 ;  /* 0x0000600c05ff75b2 */ /* 0x0006620008000100 */
[----:B------:R3:W1:Y:S01]  /*09a0*/  SYNCS.EXCH.64 URZ, [UR5+0x58], UR10 ;  /* 0x0000580a05ff75b2 */ /* 0x0006620008000100 */
[----:B------:R3:W1:Y:S02]  /*09b0*/  SYNCS.EXCH.64 URZ, [UR5+0x68], UR12 ;  /* 0x0000680c05ff75b2 */ /* 0x0006640008000100 */
[----:B---3--:R-:W-:Y:S01]  /*09c0*/  NOP ;  /* 0x0000000000007918 */ /* 0x008fe20000000000 */
.L_x_12:
[----:B------:R-:W3:Y:S01]  /*09d0*/  SHFL.IDX PT, R2, R96, RZ, 0x1f ;  /* 0x00001fff60027589 */ /* 0x000ee200000e0000 */
[----:B------:R-:W-:Y:S01]  /*09e0*/  NOP ;  /* 0x0000000000007918 */ /* 0x000fe20000000000 */
[----:B---3--:R-:W-:-:S13]  /*09f0*/  ISETP.NE.AND P0, PT, R2, 0x5, PT ;  /* 0x000000050200780c */ /* 0x008fda0003f05270 */
[----:B------:R-:W-:Y:S05]  /*0a00*/  @P0 BRA `(.L_x_13) ;  /* 0x0000000000580947 */ /* 0x000fea0003800000 */
[----:B--2---:R-:W2:Y:S01]  /*0a10*/  S2UR UR7, SR_CgaCtaId ;  /* 0x00000000000779c3 */ /* 0x004ea20000008800 */
        /* <DEDUP_REMOVED lines=12> */
[----:B--2---:R3:W2:Y:S01]  /*0ae0*/  SYNCS.EXCH.64 URZ, [UR7+0x70], UR10 ;  /* 0x0000700a07ff75b2 */ /* 0x0046a20008000100 */
[----:B------:R3:W1:Y:S01]  /*0af0*/  SYNCS.EXCH.64 URZ, [UR7+0x90], UR4 ;  /* 0x0000900407ff75b2 */ /* 0x0006620008000100 */
[----:B------:R3:W1:Y:S01]  /*0b00*/  SYNCS.EXCH.64 URZ, [UR7+0x78], UR10 ;  /* 0x0000780a07ff75b2 */ /* 0x0006620008000100 */
[----:B------:R3:W1:Y:S01]  /*0b10*/  SYNCS.EXCH.64 URZ, [UR7+0x98], UR4 ;  /* 0x0000980407ff75b2 */ /* 0x0006620008000100 */
[----:B------:R3:W1:Y:S01]  /*0b20*/  SYNCS.EXCH.64 URZ, [UR7+0x80], UR10 ;  /* 0x0000800a07ff75b2 */ /* 0x0006620008000100 */
[----:B------:R3:W1:Y:S01]  /*0b30*/  SYNCS.EXCH.64 URZ, [UR7+0xa0], UR4 ;  /* 0x0000a00407ff75b2 */ /* 0x0006620008000100 */
[----:B------:R3:W1:Y:S01]  /*0b40*/  SYNCS.EXCH.64 URZ, [UR7+0x88], UR10 ;  /* 0x0000880a07ff75b2 */ /* 0x0006620008000100 */
[----:B------:R3:W1:Y:S02]  /*0b50*/  SYNCS.EXCH.64 URZ, [UR7+0xa8], UR4 ;  /* 0x0000a80407ff75b2 */ /* 0x0006640008000100 */
[----:B---3--:R-:W-:Y:S01]  /*0b60*/  NOP ;  /* 0x0000000000007918 */ /* 0x008fe20000000000 */
.L_x_13:
        /* <DEDUP_REMOVED lines=18> */
.L_x_14:
[----:B--2---:R-:W2:Y:S01]  /*0c90*/  S2UR UR5, SR_CTAID.X ;  /* 0x00000000000579c3 */ /* 0x004ea20000002500 */
[----:B------:R-:W-:-:S05]  /*0ca0*/  CS2R.32 R90, SR_CgaSize ;  /* 0x00000000005a7805 */ /* 0x000fca0000008a00 */
[----:B------:R-:W-:-:S05]  /*0cb0*/  IMAD R90, R90, -0xa0, RZ ;  /* 0xffffff605a5a7824 */ /* 0x000fca00078e02ff */
[----:B------:R-:W-:-:S14]  /*0cc0*/  R2UR UR9, R90 ;  /* 0x000000005a0972ca */ /* 0x000fdc00000e0000 */
[----:B------:R-:W3:Y:S01]  /*0cd0*/  LDCU UR9, c[0x0][UR9+0x2b0] ;  /* 0x00005600090977ac */ /* 0x000ee20008000800 */
[----:B------:R-:W-:Y:S01]  /*0ce0*/  NOP ;  /* 0x0000000000007918 */ /* 0x000fe20000000000 */
[----:B------:R-:W-:-:S05]  /*0cf0*/  CS2R.32 R90, SR_CgaSize ;  /* 0x00000000005a7805 */ /* 0x000fca0000008a00 */
[----:B------:R-:W-:-:S05]  /*0d00*/  IMAD R90, R90, -0xa0, RZ ;  /* 0xffffff605a5a7824 */ /* 0x000fca00078e02ff */
[----:B------:R-:W-:-:S14]  /*0d10*/  R2UR UR7, R90 ;  /* 0x000000005a0772ca */ /* 0x000fdc00000e0000 */
[----:B------:R-:W4:Y:S01]  /*0d20*/  LDCU UR7, c[0x0][UR7+0x2b4] ;  /* 0x00005680070777ac */ /* 0x000f220008000800 */
[----:B------:R-:W1:Y:S08]  /*0d30*/  S2UR UR4, SR_CTAID.Y ;  /* 0x00000000000479c3 */ /* 0x000e700000002600 */
[----:B------:R-:W4:Y:S01]  /*0d40*/  LDC R9, c[0x0][0xb24] ;  /* 0x0002c900ff097b82 */ /* 0x000f220000000800 */
[----:B--2---:R-:W-:-:S02]  /*0d50*/  I2FP.F32.U32 R5, UR5 ;  /* 0x0000000500057c45 */ /* 0x004fc40008201000 */
[----:B------:R-:W-:-:S05]  /*0d60*/  CS2R.32 R3, SR_CgaSize ;  /* 0x0000000000037805 */ /* 0x000fca0000008a00 */
[----:B------:R-:W-:-:S06]  /*0d70*/  IMAD R3, R3, -0xa0, RZ ;  /* 0xffffff6003037824 */ /* 0x000fcc00078e02ff */
[----:B------:R-:W2:Y:S01]  /*0d80*/  LDC R3, c[0x0][R3+0x2a0] ;  /* 0x0000a80003037b82 */ /* 0x000ea20000000800 */
[----:B------:R-:W-:Y:S01]  /*0d90*/  MOV R21, UR5 ;  /* 0x0000000500157c02 */ /* 0x000fe20008000f00 */
[----:B---3--:R-:W-:Y:S01]  /*0da0*/  FMUL R5, R5, UR9 ;  /* 0x0000000905057c20 */ /* 0x008fe20008400000 */
[----:B-1----:R-:W-:Y:S02]  /*0db0*/  I2FP.F32.U32 R4, UR4 ;  /* 0x0000000400047c45 */ /* 0x002fe40008201000 */
[----:B------:R-:W-:-:S05]  /*0dc0*/  CS2R.32 R2, SR_CgaSize ;  /* 0x0000000000027805 */ /* 0x000fca0000008a00 */
[----:B------:R-:W-:-:S06]  /*0dd0*/  IMAD R2, R2, -0xa0, RZ ;  /* 0xffffff6002027824 */ /* 0x000fcc00078e02ff */
[----:B------:R-:W1:Y:S01]  /*0de0*/  LDC R2, c[0x0][R2+0x2a4] ;  /* 0x0000a90002027b82 */ /* 0x000e620000000800 */
[----:B------:R-:W3:Y:S01]  /*0df0*/  F2I.U32.TRUNC.NTZ R90, R5 ;  /* 0x00000005005a7305 */ /* 0x000ee2000020f000 */
[----:B------:R-:W-:Y:S01]  /*0e00*/  MOV R20, UR4 ;  /* 0x0000000400147c02 */ /* 0x000fe20008000f00 */
[----:B----4-:R-:W-:-:S05]  /*0e10*/  FMUL R4, R4, UR7 ;  /* 0x0000000704047c20 */ /* 0x010fca0008400000 */
[----:B------:R-:W-:Y:S01]  /*0e20*/  BAR.SYNC.DEFER_BLOCKING 0x0 ;  /* 0x0000000000007b1d */ /* 0x000fe20000010000 */
[----:B------:R-:W-:-:S05]  /*0e30*/  ISETP.GE.AND P0, PT, R9, 0x1, PT ;  /* 0x000000010900780c */ /* 0x000fca0003f06270 */
[----:B------:R-:W4:Y:S02]  /*0e40*/  F2I.U32.TRUNC.NTZ R83, R4 ;  /* 0x0000000400537305 */ /* 0x000f24000020f000 */
[----:B------:R-:W1:Y:S01]  /*0e50*/  S2UR UR36, SR_CTAID.Z ;  /* 0x00000000002479c3 */ /* 0x000e620000002700 */
[----:B---3--:R-:W-:-:S05]  /*0e60*/  IADD3 R90, PT, PT, -R90, RZ, RZ ;  /* 0x000000ff5a5a7210 */ /* 0x008fca0007ffe1ff */
[----:B--2---:R-:W-:Y:S01]  /*0e70*/  IMAD R90, R3, R90, UR5 ;  /* 0x00000005035a7e24 */ /* 0x004fe2000f8e025a */
[----:B----4-:R-:W-:-:S05]  /*0e80*/  IADD3 R83, PT, PT, -R83, RZ, RZ ;  /* 0x000000ff53537210 */ /* 0x010fca0007ffe1ff */
[----:B-1----:R-:W-:Y:S01]  /*0e90*/  IMAD R83, R2, R83, UR4 ;  /* 0x0000000402537e24 */ /* 0x002fe2000f8e0253 */
[----:B------:R-:W-:Y:S06]  /*0ea0*/  @!P0 BRA `(.L_x_15) ;  /* 0x0000000000b88947 */ /* 0x000fec0003800000 */
[----:B------:R-:W1:Y:S01]  /*0eb0*/  LDC.64 R4, c[0x0][0xb18] ;  /* 0x0002c600ff047b82 */ /* 0x000e620000000a00 */
[----:B------:R-:W-:-:S07]  /*0ec0*/  ISETP.NE.AND P0, PT, R9, 0x1, PT ;  /* 0x000000010900780c */ /* 0x000fce0003f05270 */
[----:B------:R-:W2:Y:S08]  /*0ed0*/  LDC R10, c[0x0][0xb0c] ;  /* 0x0002c300ff0a7b82 */ /* 0x000eb00000000800 */
[----:B------:R-:W3:Y:S08]  /*0ee0*/  LDC R11, c[0x0][0x370] ;  /* 0x0000dc00ff0b7b82 */ /* 0x000ef00000000800 */
[----:B------:R-:W4:Y:S01]  /*0ef0*/  LDC R12, c[0x0][0x374] ;  /* 0x0000dd00ff0c7b82 */ /* 0x000f220000000800 */
[----:B-1----:R-:W-:-:S07]  /*0f00*/  ISETP.NE.AND P1, PT, R4, 0x1, PT ;  /* 0x000000010400780c */ /* 0x002fce0003f25270 */
[----:B------:R-:W3:Y:S01]  /*0f10*/  LDC.64 R6, c[0x0][0xb10] ;  /* 0x0002c400ff067b82 */ /* 0x000ee20000000a00 */
[----:B--2---:R-:W-:-:S07]  /*0f20*/  ISETP.NE.AND P2, PT, R10, 0x1, PT ;  /* 0x000000010a00780c */ /* 0x004fce0003f45270 */
[----:B------:R-:W1:Y:S08]  /*0f30*/  LDC R8, c[0x0][0xb20] ;  /* 0x0002c800ff087b82 */ /* 0x000e700000000800 */
[----:B------:R-:W2:Y:S01]  /*0f40*/  LDC.64 R2, c[0x0][0xb28] ;  /* 0x0002ca00ff027b82 */ /* 0x000ea20000000a00 */
[----:B----4-:R-:W-:-:S04]  /*0f50*/  IMAD.HI.U32 R13, R12, R5, RZ ;  /* 0x000000050c0d7227 */ /* 0x010fc800078e00ff */
[----:B------:R-:W-:-:S04]  /*0f60*/  IMAD.HI.U32 R5, R20, R5, RZ ;  /* 0x0000000514057227 */ /* 0x000fc800078e00ff */
[----:B---3--:R-:W-:-:S04]  /*0f70*/  IMAD.HI.U32 R14, R11, R6, RZ ;  /* 0x000000060b0e7227 */ /* 0x008fc800078e00ff */
[C---:B------:R-:W-:Y:S01]  /*0f80*/  IMAD.HI.U32 R16, R21.reuse, R6, RZ ;  /* 0x0000000615107227 */ /* 0x040fe200078e00ff */
[-C--:B------:R-:W-:Y:S02]  /*0f90*/  @P2 SHF.R.U32.HI R11, RZ, R7.reuse, R14 ;  /* 0x00000007ff0b2219 */ /* 0x080fe4000001160e */
[-C--:B-1----:R-:W-:Y:S02]  /*0fa0*/  @P1 SHF.R.U32.HI R12, RZ, R8.reuse, R13 ;  /* 0x00000008ff0c1219 */ /* 0x082fe4000001160d */
[----:B------:R-:W-:Y:S02]  /*0fb0*/  SHF.R.U32.HI R5, RZ, R8, R5 ;  /* 0x00000008ff057219 */ /* 0x000fe40000011605 */
[----:B------:R-:W-:Y:S02]  /*0fc0*/  SHF.R.U32.HI R16, RZ, R7, R16 ;  /* 0x00000007ff107219 */ /* 0x000fe40000011610 */
[----:B------:R-:W-:Y:S01]  /*0fd0*/  SEL R5, R20, R5, !P1 ;  /* 0x0000000514057207 */ /* 0x000fe20004800000 */
[----:B--2---:R-:W-:Y:S01]  /*0fe0*/  IMAD.HI.U32 R14, R12, R2, RZ ;  /* 0x000000020c0e7227 */ /* 0x004fe200078e00ff */
[----:B------:R-:W-:-:S02]  /*0ff0*/  SEL R7, R21, R16, !P2 ;  /* 0x0000001015077207 */ /* 0x000fc40005000000 */
[----:B------:R-:W-:Y:S01]  /*1000*/  IADD3 R13, PT, PT, -R5, RZ, RZ ;  /* 0x000000ff050d7210 */ /* 0x000fe20007ffe1ff */
[----:B------:R-:W-:Y:S01]  /*1010*/  IMAD.HI.U32 R6, R11, R2, RZ ;  /* 0x000000020b067227 */ /* 0x000fe200078e00ff */
[----:B------:R-:W-:-:S03]  /*1020*/  @P0 SHF.R.U32.HI R12, RZ, R3, R14 ;  /* 0x00000003ff0c0219 */ /* 0x000fc6000001160e */
[----:B------:R-:W-:Y:S01]  /*1030*/  IMAD R13, R4, R13, R20 ;  /* 0x0000000d040d7224 */ /* 0x000fe200078e0214 */
[----:B------:R-:W-:Y:S01]  /*1040*/  @P0 SHF.R.U32.HI R11, RZ, R3, R6 ;  /* 0x00000003ff0b0219 */ /* 0x000fe20000011606 */
[----:B------:R-:W-:-:S04]  /*1050*/  IMAD R12, R12, R9, RZ ;  /* 0x000000090c0c7224 */ /* 0x000fc800078e02ff */
[----:B------:R-:W-:Y:S01]  /*1060*/  IMAD R6, R11, R9, RZ ;  /* 0x000000090b067224 */ /* 0x000fe200078e02ff */
[----:B------:R-:W-:-:S04]  /*1070*/  ISETP.GE.AND P1, PT, R5, R12, PT ;  /* 0x0000000c0500720c */ /* 0x000fc80003f26270 */
[----:B------:R-:W-:Y:S01]  /*1080*/  ISETP.GE.OR P1, PT, R7, R6, P1 ;  /* 0x000000060700720c */ /* 0x000fe20000f26670 */
[----:B------:R-:W-:-:S05]  /*1090*/  IMAD.HI.U32 R6, R5, R2, RZ ;  /* 0x0000000205067227 */ /* 0x000fca00078e00ff */
[----:B------:R-:W-:-:S04]  /*10a0*/  SHF.R.U32.HI R6, RZ, R3, R6 ;  /* 0x00000003ff067219 */ /* 0x000fc80000011606 */
[----:B------:R-:W-:-:S03]  /*10b0*/  SEL R6, R5, R6, !P0 ;  /* 0x0000000605067207 */ /* 0x000fc60004000000 */
[----:B------:R-:W-:Y:S01]  /*10c0*/  @!P1 IMAD.HI.U32 R8, R7, R2, RZ ;  /* 0x0000000207089227 */ /* 0x000fe200078e00ff */
[----:B------:R-:W-:-:S04]  /*10d0*/  IADD3 R2, PT, PT, -R6, RZ, RZ ;  /* 0x000000ff06027210 */ /* 0x000fc80007ffe1ff */
[----:B------:R-:W-:Y:S01]  /*10e0*/  @!P1 SHF.R.U32.HI R8, RZ, R3, R8 ;  /* 0x00000003ff089219 */ /* 0x000fe20000011608 */
[----:B------:R-:W-:-:S03]  /*10f0*/  IMAD R2, R9, R2, R5 ;  /* 0x0000000209027224 */ /* 0x000fc600078e0205 */
[----:B------:R-:W-:-:S05]  /*1100*/  @!P1 SEL R3, R7, R8, !P0 ;  /* 0x0000000807039207 */ /* 0x000fca0004000000 */
[--C-:B------:R-:W-:Y:S02]  /*1110*/  @!P1 IMAD.IADD R6, R6, 0x1, -R3.reuse ;  /* 0x0000000106069824 */ /* 0x100fe400078e0a03 */
[----:B------:R-:W-:Y:S01]  /*1120*/  @!P1 IMAD R3, R2, R11, R3 ;  /* 0x0000000b02039224 */ /* 0x000fe200078e0203 */
[----:B------:R-:W-:Y:S01]  /*1130*/  IADD3 R2, PT, PT, -R7, RZ, RZ ;  /* 0x000000ff07027210 */ /* 0x000fe20007ffe1ff */
[----:B------:R-:W-:Y:S02]  /*1140*/  @!P1 IMAD R5, R6, R9, R7 ;  /* 0x0000000906059224 */ /* 0x000fe400078e0207 */
[----:B------:R-:W-:Y:S02]  /*1150*/  @!P1 IMAD.MOV.U32 R7, RZ, RZ, R3 ;  /* 0x000000ffff079224 */ /* 0x000fe400078e0003 */
[----:B------:R-:W-:Y:S02]  /*1160*/  IMAD R2, R10, R2, R21 ;  /* 0x000000020a027224 */ /* 0x000fe400078e0215 */
[----:B------:R-:W-:-:S02]  /*1170*/  IMAD R20, R5, R4, R13 ;  /* 0x0000000405147224 */ /* 0x000fc400078e020d */
[----:B------:R-:W-:Y:S02]  /*1180*/  IMAD R21, R7, R10, R2 ;  /* 0x0000000a07157224 */ /* 0x000fe400078e0202 */
.L_x_15:
[----:B------:R-:W1:Y:S01]  /*1190*/  LDCU UR4, c[0x0][0xb30] ;  /* 0x00016600ff0477ac */ /* 0x000e620008000800 */
[----:B------:R-:W2:Y:S08]  /*11a0*/  S2UR UR37, SR_CgaCtaId ;  /* 0x00000000002579c3 */ /* 0x000eb00000008800 */
[----:B------:R-:W3:Y:S01]  /*11b0*/  LDC R40, c[0x0][0xb24] ;  /* 0x0002c900ff287b82 */ /* 0x000ee20000000800 */
[----:B-1----:R-:W-:-:S09]  /*11c0*/  UISETP.NE.AND UP1, UPT, UR4, 0x1, UPT ;  /* 0x000000010400788c */ /* 0x002fd2000bf25270 */
[----:B--2---:R-:W-:Y:S05]  /*11d0*/  BRA.U UP1, `(.L_x_16) ;  /* 0x0000000101407547 */ /* 0x004fea000b800000 */
[----:B------:R-:W1:Y:S08]  /*11e0*/  LDC.64 R4, c[0x0][0xb10] ;  /* 0x0002c400ff047b82 */ /* 0x000e700000000a00 */
[----:B------:R-:W2:Y:S08]  /*11f0*/  LDC.64 R2, c[0x0][0xb18] ;  /* 0x0002c600ff027b82 */ /* 0x000eb00000000a00 */
[----:B------:R-:W4:Y:S08]  /*1200*/  LDC R6, c[0x0][0xb20] ;  /* 0x0002c800ff067b82 */ /* 0x000f300000000800 */
[----:B------:R-:W3:Y:S01]  /*1210*/  LDC R8, c[0x0][0xb0c] ;  /* 0x0002c300ff087b82 */ /* 0x000ee20000000800 */
[----:B-1----:R-:W-:-:S05]  /*1220*/  IMAD.HI.U32 R4, R21, R4, RZ ;  /* 0x0000000415047227 */ /* 0x002fca00078e00ff */
[----:B------:R-:W-:Y:S01]  /*1230*/  SHF.R.U32.HI R4, RZ, R5, R4 ;  /* 0x00000005ff047219 */ /* 0x000fe20000011604 */
[----:B--2---:R-:W-:Y:S01]  /*1240*/  IMAD.HI.U32 R3, R20, R3, RZ ;  /* 0x0000000314037227 */ /* 0x004fe200078e00ff */
[----:B------:R-:W-:-:S04]  /*1250*/  ISETP.NE.AND P0, PT, R2, 0x1, PT ;  /* 0x000000010200780c */ /* 0x000fc80003f05270 */
[----:B----4-:R-:W-:-:S04]  /*1260*/  SHF.R.U32.HI R3, RZ, R6, R3 ;  /* 0x00000006ff037219 */ /* 0x010fc80000011603 */
[----:B------:R-:W-:Y:S02]  /*1270*/  SEL R3, R20, R3, !P0 ;  /* 0x0000000314037207 */ /* 0x000fe40004000000 */
[----:B---3--:R-:W-:-:S04]  /*1280*/  ISETP.NE.AND P1, PT, R8, 0x1, PT ;  /* 0x000000010800780c */ /* 0x008fc80003f25270 */
[----:B------:R-:W-:-:S05]  /*1290*/  SEL R4, R21, R4, !P1 ;  /* 0x0000000415047207 */ /* 0x000fca0004800000 */
[----:B------:R-:W-:Y:S02]  /*12a0*/  IMAD.IADD R5, R3, 0x1, -R4 ;  /* 0x0000000103057824 */ /* 0x000fe400078e0a04 */
[----:B------:R-:W-:Y:S02]  /*12b0*/  IMAD.IADD R3, R4, 0x1, -R3 ;  /* 0x0000000104037824 */ /* 0x000fe400078e0a03 */
[----:B------:R-:W-:Y:S02]  /*12c0*/  IMAD R21, R5, R8, R21 ;  /* 0x0000000805157224 */ /* 0x000fe400078e0215 */
[----:B------:R-:W-:-:S07]  /*12d0*/  IMAD R20, R3, R2, R20 ;  /* 0x0000000203147224 */ /* 0x000fce00078e0214 */
.L_x_16:
[----:B------:R-:W-:Y:S01]  /*12e0*/  BAR.SYNC.DEFER_BLOCKING 0x0 ;  /* 0x0000000000007b1d */ /* 0x000fe20000010000 */
[----:B------:R-:W-:Y:S01]  /*12f0*/  UISETP.NE.AND UP1, UPT, UR8, 0x2, UPT ;  /* 0x000000020800788c */ /* 0x000fe2000bf25270 */
[----:B------:R-:W-:Y:S02]  /*1300*/  ISETP.NE.OR P5, PT, R0, 0x2, !P5 ;  /* 0x000000020000780c */ /* 0x000fe40006fa5670 */
[----:B------:R-:W-:-:S06]  /*1310*/  LOP3.LUT R2, R103, 0x1f, RZ, 0xc0, !PT ;  /* 0x0000001f67027812 */ /* 0x000fcc00078ec0ff */
[----:B------:R-:W-:Y:S05]  /*1320*/  BRA.U UP1, `(.L_x_17) ;  /* 0x0000001101147547 */ /* 0x000fea000b800000 */
[----:B------:R-:W1:Y:S01]  /*1330*/  LDCU UR13, c[0x0][0x38c] ;  /* 0x00007180ff0d77ac */ /* 0x000e620008000800 */
[----:B------:R-:W2:Y:S01]  /*1340*/  LDC R9, c[0x0][0x370] ;  /* 0x0000dc00ff097b82 */ /* 0x000ea20000000800 */
[----:B------:R-:W-:Y:S01]  /*1350*/  PLOP3.LUT P1, PT, PT, PT, UP2, 0x80, 0x8 ;  /* 0x000000000008781c */ /* 0x000fe20003f2f028 */
[----:B------:R-:W-:Y:S01]  /*1360*/  IMAD.MOV.U32 R15, RZ, RZ, 0x1 ;  /* 0x00000001ff0f7424 */ /* 0x000fe200078e00ff */
[----:B------:R-:W-:Y:S01]  /*1370*/  ISETP.EQ.OR P4, PT, R2, RZ, P5 ;  /* 0x000000ff0200720c */ /* 0x000fe20002f82670 */
[----:B------:R-:W-:Y:S01]  /*1380*/  IMAD.MOV.U32 R14, RZ, RZ, RZ ;  /* 0x000000ffff0e7224 */ /* 0x000fe200078e00ff */
[----:B------:R-:W-:Y:S02]  /*1390*/  PLOP3.LUT P1, PT, P1, PT, PT, 0x8, 0x80 ;  /* 0x000000000080781c */ /* 0x000fe40000f2e170 */
[----:B------:R-:W-:Y:S01]  /*13a0*/  CS2R R12, SRZ ;  /* 0x00000000000c7805 */ /* 0x000fe2000001ff00 */
[----:B------:R-:W-:Y:S01]  /*13b0*/  IMAD.MOV.U32 R10, RZ, RZ, 0x1 ;  /* 0x00000001ff0a7424 */ /* 0x000fe200078e00ff */
[----:B------:R-:W4:Y:S01]  /*13c0*/  LDC R0, c[0x0][0x374] ;  /* 0x0000dd00ff007b82 */ /* 0x000f220000000800 */
[----:B------:R-:W2:Y:S01]  /*13d0*/  LDCU.64 UR22, c[0x0][0x348] ;  /* 0x00006900ff1677ac */ /* 0x000ea20008000a00 */
[----:B------:R-:W-:Y:S01]  /*13e0*/  UMOV UR6, URZ ;  /* 0x000000ff00067c82 */ /* 0x000fe20008000000 */
[----:B-1----:R-:W-:-:S04]  /*13f0*/  UIADD3 UR5, UPT, UPT, UR13, 0x1f, URZ ;  /* 0x0000001f0d057890 */ /* 0x002fc8000fffe0ff */
[----:B------:R-:W-:-:S04]  /*1400*/  USHF.R.S32.HI UR4, URZ, 0x1f, UR5 ;  /* 0x0000001fff047899 */ /* 0x000fc80008011405 */
[----:B------:R-:W-:-:S04]  /*1410*/  ULEA.HI UR4, UR4, UR5, URZ, 0x5 ;  /* 0x0000000504047291 */ /* 0x000fc8000f8f28ff */
[----:B------:R-:W-:Y:S02]  /*1420*/  USHF.R.S32.HI UR15, URZ, 0x5, UR4 ;  /* 0x00000005ff0f7899 */ /* 0x000fe40008011404 */
[----:B------:R-:W-:Y:S02]  /*1430*/  UIADD3 UR4, UPT, UPT, UR13, -0x1, URZ ;  /* 0xffffffff0d047890 */ /* 0x000fe4000fffe0ff */
[----:B------:R-:W-:Y:S02]  /*1440*/  UISETP.LT.U32.AND UP0, UPT, UR15, 0x2, UPT ;  /* 0x000000020f00788c */ /* 0x000fe4000bf01070 */
[----:B------:R-:W-:Y:S02]  /*1450*/  UISETP.GE.U32.AND UP1, UPT, UR4, -0x3f, UPT ;  /* 0xffffffc10400788c */ /* 0x000fe4000bf26070 */
[----:B------:R-:W-:Y:S02]  /*1460*/  USEL UR14, UR15, 0x2, UP0 ;  /* 0x000000020f0e7887 */ /* 0x000fe40008000000 */
[----:B------:R-:W-:-:S02]  /*1470*/  UIADD3 UR13, UPT, UPT, UR13, 0x3e, URZ ;  /* 0x0000003e0d0d7890 */ /* 0x000fc4000fffe0ff */
[----:B------:R-:W-:Y:S02]  /*1480*/  UIADD3 UR5, UPT, UPT, UR14, -0x1, URZ ;  /* 0xffffffff0e057890 */ /* 0x000fe4000fffe0ff */
[----:B------:R-:W-:-:S03]  /*1490*/  UIADD3 UR7, UPT, UPT, UR15, -UR14, URZ ;  /* 0x8000000e0f077290 */ /* 0x000fc6000fffe0ff */
[----:B------:R-:W-:-:S04]  /*14a0*/  @UP1 UIADD3 UR5, UPT, UPT, UR14, URZ, URZ ;  /* 0x000000ff0e051290 */ /* 0x000fc8000fffe0ff */
[----:B--2---:R-:W-:-:S12]  /*14b0*/  UIADD3 UR5, UPT, UPT, UR5, 0x1, URZ ;  /* 0x0000000105057890 */ /* 0x004fd8000fffe0ff */
.L_x_35:
[----:B------:R-:W-:Y:S01]  /*14c0*/  UISETP.NE.AND UP0, UPT, UR37, URZ, UPT ;  /* 0x000000ff2500728c */ /* 0x000fe2000bf05270 */
[----:B------:R-:W1:Y:S08]  /*14d0*/  S2UR UR37, SR_CgaCtaId ;  /* 0x00000000002579c3 */ /* 0x000e700000008800 */
[----:B------:R-:W-:Y:S05]  /*14e0*/  BRA.U UP0, `(.L_x_18) ;  /* 0x0000000100347547 */ /* 0x000fea000b800000 */
[----:B------:R-:W2:Y:S01]  /*14f0*/  S2R R2, SR_CgaCtaId ;  /* 0x0000000000027919 */ /* 0x000ea20000008800 */
[----:B------:R-:W-:-:S04]  /*1500*/  MOV R3, 0x400 ;  /* 0x0000040000037802 */ /* 0x000fc80000000f00 */
[----:B--2---:R-:W-:Y:S02]  /*1510*/  LEA R3, R2, R3, 0x18 ;  /* 0x0000000302037211 */ /* 0x004fe400078ec0ff */
[----:B------:R-:W-:-:S03]  /*1520*/  SHF.L.U32 R2, R10, 0x1f, RZ ;  /* 0x0000001f0a027819 */ /* 0x000fc600000006ff */
[----:B------:R-:W-:-:S04]  /*1530*/  IMAD R3, R12, 0x8, R3 ;  /* 0x000000080c037824 */ /* 0x000fc800078e0203 */
[----:B------:R-:W2:Y:S02]  /*1540*/  SYNCS.PHASECHK.TRANS64.TRYWAIT P0, [R3+URZ+0xc0], R2 ;  /* 0x0000c002030075a7 */ /* 0x000ea400080011ff */
[----:B--2---:R-:W-:Y:S05]  /*1550*/  @!P0 BRA `(.L_x_19) ;  /* 0x0000005800848947 */ /* 0x004fea0003800000 */
.L_x_103:
[----:B------:R-:W-:Y:S01]  /*1560*/  VIADD R12, R12, 0x1 ;  /* 0x000000010c0c7836 */ /* 0x000fe20000000000 */
[----:B------:R2:W-:Y:S04]  /*1570*/  SYNCS.ARRIVE.TRANS64.A1T0 RZ, [R3+URZ+0xb0], RZ ;  /* 0x0000b0ff03ff79a7 */ /* 0x0005e800081000ff */
[----:B------:R-:W-:-:S04]  /*1580*/  ISETP.NE.AND P0, PT, R12, 0x2, PT ;  /* 0x000000020c00780c */ /* 0x000fc80003f05270 */
[----:B------:R-:W-:Y:S02]  /*1590*/  SEL R12, R12, RZ, P0 ;  /* 0x000000ff0c0c7207 */ /* 0x000fe40000000000 */
[----:B--2---:R-:W-:-:S04]  /*15a0*/  SEL R3, RZ, 0x1, P0 ;  /* 0x00000001ff037807 */ /* 0x004fc80000000000 */
[----:B------:R-:W-:-:S07]  /*15b0*/  LOP3.LUT R10, R10, R3, RZ, 0x3c, !PT ;  /* 0x000000030a0a7212 */ /* 0x000fce00078e3cff */
.L_x_18:
[----:B------:R-:W-:Y:S01]  /*15c0*/  UMOV UR4, 0x400 ;  /* 0x0000040000047882 */ /* 0x000fe20000000000 */
[----:B------:R-:W-:Y:S01]  /*15d0*/  SHF.L.U32 R2, R15, 0x1f, RZ ;  /* 0x0000001f0f027819 */ /* 0x000fe200000006ff */
[----:B-1----:R-:W-:Y:S01]  /*15e0*/  ULEA UR4, UR37, UR4, 0x18 ;  /* 0x0000000425047291 */ /* 0x002fe2000f8ec0ff */
[----:B------:R-:W-:Y:S01]  /*15f0*/  R2UR UR35, R21 ;  /* 0x00000000152372ca */ /* 0x000fe200000e0000 */
[----:B------:R-:W-:Y:S01]  /*1600*/  UISETP.GE.U32.AND UP0, UPT, UR13, 0x3f, UPT ;  /* 0x0000003f0d00788c */ /* 0x000fe2000bf06070 */
[----:B------:R-:W-:Y:S01]  /*1610*/  R2UR UR11, R20 ;  /* 0x00000000140b72ca */ /* 0x000fe200000e0000 */
[----:B------:R-:W-:Y:S01]  /*1620*/  ULEA UR8, UR6, UR4, 0x3 ;  /* 0x0000000406087291 */ /* 0x000fe2000f8e18ff */
[----:B------:R-:W-:-:S08]  /*1630*/  UMOV UR24, URZ ;  /* 0x000000ff00187c82 */ /* 0x000fd00008000000 */
[----:B------:R1:W2:Y:S01]  /*1640*/  SYNCS.PHASECHK.TRANS64.TRYWAIT P0, [UR8+0x10], R2 ;  /* 0x00001002ff0075a7 */ /* 0x0002a20008001108 */
[----:B------:R-:W-:Y:S02]  /*1650*/  USHF.L.U32 UR35, UR35, 0x6, URZ ;  /* 0x0000000623237899 */ /* 0x000fe400080006ff */
[----:B------:R-:W-:Y:S01]  /*1660*/  USHF.L.U32 UR11, UR11, 0x7, URZ ;  /* 0x000000070b0b7899 */ /* 0x000fe200080006ff */
[----:B------:R-:W-:Y:S11]  /*1670*/  BRA.U !UP0, `(.L_x_20) ;  /* 0x0000000108a87547 */ /* 0x000ff6000b800000 */
[----:B------:R-:W-:Y:S01]  /*1680*/  UMOV UR16, URZ ;  /* 0x000000ff00107c82 */ /* 0x000fe20008000000 */
[----:B------:R-:W-:-:S05]  /*1690*/  UMOV UR17, UR6 ;  /* 0x0000000600117c82 */ /* 0x000fca0008000000 */
.L_x_25:
[----:B-1----:R-:W-:Y:S01]  /*16a0*/  ULEA UR33, UR17, UR4, 0x3 ;  /* 0x0000000411217291 */ /* 0x002fe2000f8e18ff */
[----:B--2---:R-:W-:Y:S01]  /*16b0*/  @!P5 MOV R3, 0x1800 ;  /* 0x000018000003d802 */ /* 0x004fe20000000f00 */
[----:B--2---:R-:W-:Y:S10]  /*16c0*/  @P0 BRA `(.L_x_21) ;  /* 0x00000000000c0947 */ /* 0x004ff40003800000 */
[----:B------:R-:W-:-:S04]  /*16d0*/  SHF.L.U32 R5, R15, 0x1f, RZ ;  /* 0x0000001f0f057819 */ /* 0x000fc800000006ff */
[----:B------:R-:W2:Y:S02]  /*16e0*/  SYNCS.PHASECHK.TRANS64.TRYWAIT P0, [UR33+0x10], R5 ;  /* 0x00001005ff0075a7 */ /* 0x000ea40008001121 */
[----:B--2---:R-:W-:Y:S05]  /*16f0*/  @!P0 BRA `(.L_x_22) ;  /* 0x0000005800308947 */ /* 0x004fea0003800000 */
.L_x_21:
[----:B------:R2:W-:Y:S01]  /*1700*/  @!P5 SYNCS.ARRIVE.TRANS64 RZ, [UR33], R3 ;  /* 0x00000003ffffd9a7 */ /* 0x0005e20008000021 */
[----:B------:R-:W-:Y:S04]  /*1710*/  BSSY.RECONVERGENT B0, `(.L_x_23) ;  /* 0x0000003000007945 */ /* 0x000fe80003800200 */
[----:B------:R-:W-:Y:S05]  /*1720*/  @P4 BRA `(.L_x_24) ;  /* 0x0000000000044947 */ /* 0x000fea0003800000 */
[----:B------:R-:W-:Y:S05]  /*1730*/  BPT.TRAP 0x1 ;  /* 0x000000040000795c */ /* 0x000fea0000300000 */
.L_x_24:
[----:B------:R-:W-:Y:S05]  /*1740*/  BSYNC.RECONVERGENT B0 ;  /* 0x0000000000007941 */ /* 0x000fea0003800200 */
.L_x_23:
[----:B------:R-:W-:Y:S02]  /*1750*/  UIADD3 UR6, UPT, UPT, UR17, 0x1, URZ ;  /* 0x0000000111067890 */ /* 0x000fe4000fffe0ff */
[----:B------:R-:W-:Y:S02]  /*1760*/  ULEA UR32, UR17, UR4, 0xb ;  /* 0x0000000411207291 */ /* 0x000fe4000f8e58ff */
[----:B------:R-:W-:Y:S02]  /*1770*/  UISETP.NE.AND UP0, UPT, UR6, 0x2, UPT ;  /* 0x000000020600788c */ /* 0x000fe4000bf05270 */
[----:B------:R-:W-:Y:S02]  /*1780*/  UIADD3 UR26, UP1, UPT, UR22, 0x80, URZ ;  /* 0x00000080161a7890 */ /* 0x000fe4000ff3e0ff */
[----:B------:R-:W-:Y:S02]  /*1790*/  USEL UR9, URZ, 0x1, UP0 ;  /* 0x00000001ff097887 */ /* 0x000fe40008000000 */
[----:B------:R-:W-:-:S02]  /*17a0*/  USEL UR6, UR6, URZ, UP0 ;  /* 0x000000ff06067287 */ /* 0x000fc40008000000 */
[----:B------:R-:W-:Y:S02]  /*17b0*/  UIADD3 UR20, UP0, UPT, UR22, 0x180, URZ ;  /* 0x0000018016147890 */ /* 0x000fe4000ff1e0ff */
[----:B------:R-:W-:Y:S01]  /*17c0*/  ULEA UR8, UR6, UR4, 0x3 ;  /* 0x0000000406087291 */ /* 0x000fe2000f8e18ff */
[----:B------:R-:W-:Y:S01]  /*17d0*/  LOP3.LUT R15, R15, UR9, RZ, 0x3c, !PT ;  /* 0x000000090f0f7c12 */ /* 0x000fe2000f8e3cff */
[----:B------:R-:W-:Y:S02]  /*17e0*/  USHF.L.U32 UR34, UR16, 0x5, URZ ;  /* 0x0000000510227899 */ /* 0x000fe400080006ff */
[----:B------:R-:W-:Y:S01]  /*17f0*/  UIADD3.X UR27, UPT, UPT, URZ, UR23, URZ, UP1, !UPT ;  /* 0x00000017ff1b7290 */ /* 0x000fe20008ffe4ff */
[----:B-1----:R-:W-:Y:S01]  /*1800*/  SHF.L.U32 R2, R15, 0x1f, RZ ;  /* 0x0000001f0f027819 */ /* 0x002fe200000006ff */
[----:B------:R-:W-:Y:S02]  /*1810*/  UIADD3 UR32, UPT, UPT, UR32, 0x4400, URZ ;  /* 0x0000440020207890 */ /* 0x000fe4000fffe0ff */
[----:B------:R-:W-:Y:S01]  /*1820*/  UIADD3.X UR21, UPT, UPT, URZ, UR23, URZ, UP0, !UPT ;  /* 0x00000017ff157290 */ /* 0x000fe200087fe4ff */
[----:B------:R1:W1:Y:S01]  /*1830*/  SYNCS.PHASECHK.TRANS64.TRYWAIT P0, [UR8+0x10], R2 ;  /* 0x00001002ff0075a7 */ /* 0x0002620008001108 */
[----:B------:R-:W-:Y:S01]  /*1840*/  ULEA UR8, UR17, UR4, 0xc ;  /* 0x0000000411087291 */ /* 0x000fe2000f8e60ff */
[----:B------:R-:W-:Y:S01]  /*1850*/  UMOV UR18, 0x0 ;  /* 0x0000000000127882 */ /* 0x000fe20000000000 */
[----:B------:R-:W-:-:S02]  /*1860*/  UMOV UR19, 0x10000000 ;  /* 0x1000000000137882 */ /* 0x000fc40000000000 */
[----:B------:R-:W-:Y:S01]  /*1870*/  UIADD3 UR8, UPT, UPT, UR8, 0x5400, URZ ;  /* 0x0000540008087890 */ /* 0x000fe2000fffe0ff */
[----:B------:R1:W-:Y:S01]  /*1880*/  UTMALDG.3D [UR32], [UR26], desc[UR18] ;  /* 0x000012201a0075b4 */ /* 0x0003e20008011000 */
[----:B------:R-:W-:Y:S01]  /*1890*/  UMOV UR12, UR36 ;  /* 0x00000024000c7c82 */ /* 0x000fe20008000000 */
[----:B------:R-:W-:Y:S01]  /*18a0*/  UMOV UR9, UR33 ;  /* 0x0000002100097c82 */ /* 0x000fe20008000000 */
[----:B------:R-:W-:Y:S01]  /*18b0*/  UMOV UR10, UR34 ;  /* 0x00000022000a7c82 */ /* 0x000fe20008000000 */
[----:B------:R-:W-:Y:S01]  /*18c0*/  UIADD3 UR16, UPT, UPT, UR16, 0x1, URZ ;  /* 0x0000000110107890 */ /* 0x000fe2000fffe0ff */
[----:B------:R-:W-:Y:S01]  /*18d0*/  UMOV UR24, UR5 ;  /* 0x0000000500187c82 */ /* 0x000fe20008000000 */
[----:B------:R-:W-:Y:S02]  /*18e0*/  UMOV UR17, UR6 ;  /* 0x0000000600117c82 */ /* 0x000fe40008000000 */
[----:B------:R1:W-:Y:S01]  /*18f0*/  UTMALDG.3D [UR8], [UR20], desc[UR18] ;  /* 0x00001208140075b4 */ /* 0x0003e20008011000 */
[----:B------:R-:W-:-:S09]  /*1900*/  UISETP.NE.AND UP0, UPT, UR16, UR5, UPT ;  /* 0x000000051000728c */ /* 0x000fd2000bf05270 */
[----:B------:R-:W-:Y:S05]  /*1910*/  BRA.U UP0, `(.L_x_25) ;  /* 0xfffffffd00607547 */ /* 0x000fea000b83ffff */
.L_x_20:
[----:B-1----:R-:W-:Y:S01]  /*1920*/  ULEA UR8, UR6, UR4, 0x3 ;  /* 0x0000000406087291 */ /* 0x002fe2000f8e18ff */
[----:B------:R-:W-:Y:S01]  /*1930*/  SHF.L.U32 R2, R15, 0x1f, RZ ;  /* 0x0000001f0f027819 */ /* 0x000fe200000006ff */
[----:B------:R-:W-:Y:S01]  /*1940*/  @!P1 SYNCS.ARRIVE.TRANS64.A1T0 RZ, [UR4+0x48], RZ ;  /* 0x000048ffffff99a7 */ /* 0x000fe20008100004 */
[----:B------:R-:W-:-:S06]  /*1950*/  UISETP.GT.AND UP0, UPT, UR15, UR14, UPT ;  /* 0x0000000e0f00728c */ /* 0x000fcc000bf04270 */
[----:B--2---:R1:W2:Y:S03]  /*1960*/  SYNCS.PHASECHK.TRANS64.TRYWAIT P0, [UR8+0x10], R2 ;  /* 0x00001002ff0075a7 */ /* 0x0042a60008001108 */
[----:B------:R-:W-:Y:S05]  /*1970*/  BRA.U !UP0, `(.L_x_26) ;  /* 0x0000000108ac7547 */ /* 0x000fea000b800000 */
[----:B------:R-:W-:Y:S01]  /*1980*/  UIADD3 UR21, UPT, UPT, UR7, UR24, URZ ;  /* 0x0000001807157290 */ /* 0x000fe2000fffe0ff */
[----:B------:R-:W-:-:S11]  /*1990*/  UMOV UR25, UR6 ;  /* 0x0000000600197c82 */ /* 0x000fd60008000000 */
.L_x_31:
[----:B-1----:R-:W-:Y:S01]  /*19a0*/  ULEA UR17, UR25, UR4, 0x3 ;  /* 0x0000000419117291 */ /* 0x002fe2000f8e18ff */
[----:B--2---:R-:W-:Y:S01]  /*19b0*/  @!P5 MOV R3, 0x1800 ;  /* 0x000018000003d802 */ /* 0x004fe20000000f00 */
[----:B--2---:R-:W-:Y:S10]  /*19c0*/  @P0 BRA `(.L_x_27) ;  /* 0x00000000000c0947 */ /* 0x004ff40003800000 */
[----:B------:R-:W-:-:S04]  /*19d0*/  SHF.L.U32 R5, R15, 0x1f, RZ ;  /* 0x0000001f0f057819 */ /* 0x000fc800000006ff */
[----:B------:R-:W2:Y:S02]  /*19e0*/  SYNCS.PHASECHK.TRANS64.TRYWAIT P0, [UR17+0x10], R5 ;  /* 0x00001005ff0075a7 */ /* 0x000ea40008001111 */
[----:B--2---:R-:W-:Y:S05]  /*19f0*/  @!P0 BRA `(.L_x_28) ;  /* 0x0000005400888947 */ /* 0x004fea0003800000 */
.L_x_27:
[----:B------:R2:W-:Y:S01]  /*1a00*/  @!P5 SYNCS.ARRIVE.TRANS64 RZ, [UR17], R3 ;  /* 0x00000003ffffd9a7 */ /* 0x0005e20008000011 */
[----:B------:R-:W-:Y:S04]  /*1a10*/  BSSY.RECONVERGENT B0, `(.L_x_29) ;  /* 0x0000003000007945 */ /* 0x000fe80003800200 */
[----:B------:R-:W-:Y:S05]  /*1a20*/  @P4 BRA `(.L_x_30) ;  /* 0x0000000000044947 */ /* 0x000fea0003800000 */
[----:B------:R-:W-:Y:S05]  /*1a30*/  BPT.TRAP 0x1 ;  /* 0x000000040000795c */ /* 0x000fea0000300000 */
.L_x_30:
[----:B------:R-:W-:Y:S05]  /*1a40*/  BSYNC.RECONVERGENT B0 ;  /* 0x0000000000007941 */ /* 0x000fea0003800200 */
.L_x_29:
        /* <DEDUP_REMOVED lines=10> */
[----:B------:R-:W-:Y:S01]  /*1af0*/  UIADD3 UR16, UPT, UPT, UR16, 0x4400, URZ ;  /* 0x0000440010107890 */ /* 0x000fe2000fffe0ff */
[----:B-1----:R-:W-:Y:S01]  /*1b00*/  SHF.L.U32 R2, R15, 0x1f, RZ ;  /* 0x0000001f0f027819 */ /* 0x002fe200000006ff */
[----:B------:R-:W-:Y:S02]  /*1b10*/  UIADD3.X UR31, UPT, UPT, URZ, UR23, URZ, UP1, !UPT ;  /* 0x00000017ff1f7290 */ /* 0x000fe40008ffe4ff */
[----:B------:R-:W-:Y:S01]  /*1b20*/  UIADD3.X UR29, UPT, UPT, URZ, UR23, URZ, UP0, !UPT ;  /* 0x00000017ff1d7290 */ /* 0x000fe200087fe4ff */
[----:B------:R1:W1:Y:S01]  /*1b30*/  SYNCS.PHASECHK.TRANS64.TRYWAIT P0, [UR8+0x10], R2 ;  /* 0x00001002ff0075a7 */ /* 0x0002620008001108 */
[----:B------:R-:W-:Y:S01]  /*1b40*/  ULEA UR8, UR25, UR4, 0xc ;  /* 0x0000000419087291 */ /* 0x000fe2000f8e60ff */
[----:B------:R-:W-:Y:S01]  /*1b50*/  UMOV UR26, 0x0 ;  /* 0x00000000001a7882 */ /* 0x000fe20000000000 */
[----:B------:R-:W-:-:S02]  /*1b60*/  UMOV UR27, 0x10000000 ;  /* 0x10000000001b7882 */ /* 0x000fc40000000000 */
[----:B------:R-:W-:Y:S01]  /*1b70*/  UIADD3 UR8, UPT, UPT, UR8, 0x5400, URZ ;  /* 0x0000540008087890 */ /* 0x000fe2000fffe0ff */
[----:B------:R-:W-:Y:S01]  /*1b80*/  UMOV UR19, UR35 ;  /* 0x0000002300137c82 */ /* 0x000fe20008000000 */
[----:B------:R-:W-:Y:S01]  /*1b90*/  UMOV UR20, UR36 ;  /* 0x0000002400147c82 */ /* 0x000fe20008000000 */
[----:B------:R-:W-:Y:S01]  /*1ba0*/  UMOV UR12, UR36 ;  /* 0x00000024000c7c82 */ /* 0x000fe20008000000 */
[----:B------:R-:W-:Y:S01]  /*1bb0*/  UMOV UR9, UR17 ;  /* 0x0000001100097c82 */ /* 0x000fe20008000000 */
[----:B------:R-:W-:Y:S01]  /*1bc0*/  UMOV UR10, UR18 ;  /* 0x00000012000a7c82 */ /* 0x000fe20008000000 */
[----:B------:R1:W-:Y:S01]  /*1bd0*/  UTMALDG.3D [UR16], [UR30], desc[UR26] ;  /* 0x00001a101e0075b4 */ /* 0x0003e20008011000 */
[----:B------:R-:W-:Y:S01]  /*1be0*/  UIADD3 UR24, UPT, UPT, UR24, 0x1, URZ ;  /* 0x0000000118187890 */ /* 0x000fe2000fffe0ff */
[----:B------:R-:W-:-:S03]  /*1bf0*/  UMOV UR25, UR6 ;  /* 0x0000000600197c82 */ /* 0x000fc60008000000 */
[----:B------:R-:W-:Y:S01]  /*1c00*/  UISETP.NE.AND UP0, UPT, UR24, UR21, UPT ;  /* 0x000000151800728c */ /* 0x000fe2000bf05270 */
[----:B------:R1:W-:Y:S08]  /*1c10*/  UTMALDG.3D [UR8], [UR28], desc[UR26] ;  /* 0x00001a081c0075b4 */ /* 0x0003f00008011000 */
[----:B------:R-:W-:Y:S05]  /*1c20*/  BRA.U UP0, `(.L_x_31) ;  /* 0xfffffffd005c7547 */ /* 0x000fea000b83ffff */
.L_x_26:
[C---:B-1----:R-:W-:Y:S01]  /*1c30*/  LEA R2, R14.reuse, UR4, 0x3 ;  /* 0x000000040e027c11 */ /* 0x042fe2000f8e18ff */
[----:B------:R-:W-:Y:S01]  /*1c40*/  NOP ;  /* 0x0000000000007918 */ /* 0x000fe20000000000 */
[----:B--2---:R-:W-:Y:S02]  /*1c50*/  SHF.L.U32 R3, R13, 0x1f, RZ ;  /* 0x0000001f0d037819 */ /* 0x004fe400000006ff */
[----:B------:R-:W-:Y:S02]  /*1c60*/  LEA R4, R14, UR4, 0x4 ;  /* 0x000000040e047c11 */ /* 0x000fe4000f8e20ff */
[----:B------:R-:W1:Y:S02]  /*1c70*/  SYNCS.PHASECHK.TRANS64.TRYWAIT P0, [R2+URZ+0x50], R3 ;  /* 0x00005003020075a7 */ /* 0x000e6400080011ff */
[----:B-1----:R-:W-:Y:S05]  /*1c80*/  @!P0 BRA `(.L_x_32) ;  /* 0x0000005000fc8947 */ /* 0x002fea0003800000 */
.L_x_106:
[----:B------:R-:W2:Y:S01]  /*1c90*/  LDS.128 R4, [R4+0xe0] ;  /* 0x0000e00004047984 */ /* 0x000ea20000000c00 */
[----:B---3--:R-:W-:Y:S01]  /*1ca0*/  ISETP.GE.AND P0, PT, R40, 0x1, PT ;  /* 0x000000012800780c */ /* 0x008fe20003f06270 */
[----:B-1----:R-:W-:Y:S01]  /*1cb0*/  VIADD R2, R2, 0x60 ;  /* 0x0000006002027836 */ /* 0x002fe20000000000 */
[----:B------:R-:W-:Y:S01]  /*1cc0*/  @!PT LDS RZ, [RZ] ;  /* 0x00000000fffff984 */ /* 0x000fe20000000800 */
[----:B------:R-:W-:Y:S01]  /*1cd0*/  @!PT LDS RZ, [RZ] ;  /* 0x00000000fffff984 */ /* 0x000fe20000000800 */
[----:B------:R-:W-:Y:S01]  /*1ce0*/  @!PT LDS RZ, [RZ] ;  /* 0x00000000fffff984 */ /* 0x000fe20000000800 */
[----:B------:R-:W-:Y:S01]  /*1cf0*/  @!PT LDS RZ, [RZ] ;  /* 0x00000000fffff984 */ /* 0x000fe20000000800 */
[----:B------:R1:W-:Y:S06]  /*1d00*/  MEMBAR.ALL.CTA ;  /* 0x0000000000007992 */ /* 0x0003ec0000008000 */
[----:B-1----:R-:W1:Y:S01]  /*1d10*/  FENCE.VIEW.ASYNC.S ;  /* 0x00000000000073c6 */ /* 0x002e620000000000 */
[----:B------:R-:W-:-:S04]  /*1d20*/  PRMT R2, RZ, 0x654, R2 ;  /* 0x00000654ff027816 */ /* 0x000fc80000000002 */
[----:B-1----:R1:W-:Y:S01]  /*1d30*/  SYNCS.ARRIVE.TRANS64.RED.A1T0 RZ, [R2+URZ], RZ ;  /* 0x000000ff02ff79a7 */ /* 0x0023e200081004ff */
[----:B--2---:R-:W-:-:S13]  /*1d40*/  LOP3.LUT P2, RZ, R6, 0x1, RZ, 0xc0, !PT ;  /* 0x0000000106ff7812 */ /* 0x004fda000784c0ff */
[----:B------:R-:W-:Y:S01]  /*1d50*/  @P2 SHF.R.U32.HI R3, RZ, 0x10, R5 ;  /* 0x00000010ff032819 */ /* 0x000fe20000011605 */
[----:B------:R-:W-:Y:S01]  /*1d60*/  VOTEU.ANY UP0, P2 ;  /* 0x0000000000ff7886 */ /* 0x000fe20001000100 */
[----:B------:R-:W-:Y:S02]  /*1d70*/  @P2 MOV R11, R4 ;  /* 0x00000004000b2202 */ /* 0x000fe40000000f00 */
[----:B------:R-:W-:Y:S02]  /*1d80*/  @P2 R2UR.BROADCAST UR8, R3 ;  /* 0x00000000030822ca */ /* 0x000fe400008e0000 */
[----:B------:R-:W-:-:S11]  /*1d90*/  @P2 LOP3.LUT R8, R5, 0xffff, RZ, 0xc0, !PT ;  /* 0x0000ffff05082812 */ /* 0x000fd600078ec0ff */
[----:B------:R-:W-:Y:S01]  /*1da0*/  @UP0 UMOV UR36, UR8 ;  /* 0x0000000800240c82 */ /* 0x000fe20008000000 */
[----:B-1----:R-:W-:Y:S05]  /*1db0*/  @!P0 BRA `(.L_x_33) ;  /* 0x0000000000b88947 */ /* 0x002fea0003800000 */
[----:B------:R-:W4:Y:S01]  /*1dc0*/  LDC.64 R4, c[0x0][0xb18] ;  /* 0x0002c600ff047b82 */ /* 0x000f220000000a00 */
[----:B------:R-:W-:-:S07]  /*1dd0*/  ISETP.NE.AND P3, PT, R40, 0x1, PT ;  /* 0x000000012800780c */ /* 0x000fce0003f65270 */
[----:B------:R-:W1:Y:S08]  /*1de0*/  LDC.64 R6, c[0x0][0xb10] ;  /* 0x0002c400ff067b82 */ /* 0x000e700000000a00 */
[----:B------:R-:W2:Y:S08]  /*1df0*/  LDC R16, c[0x0][0xb20] ;  /* 0x0002c800ff107b82 */ /* 0x000eb00000000800 */
[----:B------:R-:W3:Y:S01]  /*1e00*/  LDC R18, c[0x0][0xb0c] ;  /* 0x0002c300ff127b82 */ /* 0x000ee20000000800 */
[----:B----4-:R-:W-:Y:S01]  /*1e10*/  IMAD.HI.U32 R17, R0, R5, RZ ;  /* 0x0000000500117227 */ /* 0x010fe200078e00ff */
[----:B------:R-:W-:-:S03]  /*1e20*/  ISETP.NE.AND P0, PT, R4, 0x1, PT ;  /* 0x000000010400780c */ /* 0x000fc60003f05270 */
[----:B------:R-:W-:-:S03]  /*1e30*/  IMAD.HI.U32 R5, R8, R5, RZ ;  /* 0x0000000508057227 */ /* 0x000fc600078e00ff */
[----:B------:R-:W4:Y:S01]  /*1e40*/  LDC.64 R2, c[0x0][0xb28] ;  /* 0x0002ca00ff027b82 */ /* 0x000f220000000a00 */
[----:B-1----:R-:W-:-:S04]  /*1e50*/  IMAD.HI.U32 R20, R9, R6, RZ ;  /* 0x0000000609147227 */ /* 0x002fc800078e00ff */
[----:B------:R-:W-:Y:S01]  /*1e60*/  IMAD.HI.U32 R22, R11, R6, RZ ;  /* 0x000000060b167227 */ /* 0x000fe200078e00ff */
[----:B------:R-:W-:Y:S02]  /*1e70*/  SHF.R.U32.HI R20, RZ, R7, R20 ;  /* 0x00000007ff147219 */ /* 0x000fe40000011614 */
[-C--:B--2---:R-:W-:Y:S02]  /*1e80*/  SHF.R.U32.HI R17, RZ, R16.reuse, R17 ;  /* 0x00000010ff117219 */ /* 0x084fe40000011611 */
[----:B------:R-:W-:Y:S02]  /*1e90*/  SHF.R.U32.HI R5, RZ, R16, R5 ;  /* 0x00000010ff057219 */ /* 0x000fe40000011605 */
[----:B------:R-:W-:Y:S02]  /*1ea0*/  SEL R17, R0, R17, !P0 ;  /* 0x0000001100117207 */ /* 0x000fe40004000000 */
[----:B------:R-:W-:Y:S02]  /*1eb0*/  SHF.R.U32.HI R22, RZ, R7, R22 ;  /* 0x00000007ff167219 */ /* 0x000fe40000011616 */
[----:B---3--:R-:W-:-:S02]  /*1ec0*/  ISETP.NE.AND P1, PT, R18, 0x1, PT ;  /* 0x000000011200780c */ /* 0x008fc40003f25270 */
[----:B------:R-:W-:Y:S02]  /*1ed0*/  SEL R5, R8, R5, !P0 ;  /* 0x0000000508057207 */ /* 0x000fe40004000000 */
[----:B------:R-:W-:Y:S02]  /*1ee0*/  SEL R19, R9, R20, !P1 ;  /* 0x0000001409137207 */ /* 0x000fe40004800000 */
[----:B------:R-:W-:Y:S01]  /*1ef0*/  SEL R7, R11, R22, !P1 ;  /* 0x000000160b077207 */ /* 0x000fe20004800000 */
[----:B----4-:R-:W-:-:S04]  /*1f00*/  IMAD.HI.U32 R20, R17, R2, RZ ;  /* 0x0000000211147227 */ /* 0x010fc800078e00ff */
[----:B------:R-:W-:Y:S01]  /*1f10*/  IMAD.HI.U32 R6, R19, R2, RZ ;  /* 0x0000000213067227 */ /* 0x000fe200078e00ff */
[----:B------:R-:W-:-:S04]  /*1f20*/  @P3 SHF.R.U32.HI R17, RZ, R3, R20 ;  /* 0x00000003ff113219 */ /* 0x000fc80000011614 */
[----:B------:R-:W-:Y:S01]  /*1f30*/  @P3 SHF.R.U32.HI R19, RZ, R3, R6 ;  /* 0x00000003ff133219 */ /* 0x000fe20000011606 */
[----:B------:R-:W-:-:S04]  /*1f40*/  IMAD R17, R40, R17, RZ ;  /* 0x0000001128117224 */ /* 0x000fc800078e02ff */
[----:B------:R-:W-:Y:S01]  /*1f50*/  IMAD R6, R40, R19, RZ ;  /* 0x0000001328067224 */ /* 0x000fe200078e02ff */
[C---:B------:R-:W-:Y:S02]  /*1f60*/  ISETP.GE.AND P0, PT, R5.reuse, R17, PT ;  /* 0x000000110500720c */ /* 0x040fe40003f06270 */
[----:B------:R-:W-:Y:S02]  /*1f70*/  IADD3 R17, PT, PT, -R5, RZ, RZ ;  /* 0x000000ff05117210 */ /* 0x000fe40007ffe1ff */
[----:B------:R-:W-:Y:S01]  /*1f80*/  ISETP.GE.OR P0, PT, R7, R6, P0 ;  /* 0x000000060700720c */ /* 0x000fe20000706670 */
[----:B------:R-:W-:-:S04]  /*1f90*/  IMAD.HI.U32 R6, R5, R2, RZ ;  /* 0x0000000205067227 */ /* 0x000fc800078e00ff */
[----:B------:R-:W-:Y:S01]  /*1fa0*/  IMAD R8, R4, R17, R8 ;  /* 0x0000001104087224 */ /* 0x000fe200078e0208 */
[----:B------:R-:W-:-:S04]  /*1fb0*/  SHF.R.U32.HI R6, RZ, R3, R6 ;  /* 0x00000003ff067219 */ /* 0x000fc80000011606 */
[----:B------:R-:W-:-:S03]  /*1fc0*/  SEL R6, R5, R6, !P3 ;  /* 0x0000000605067207 */ /* 0x000fc60005800000 */
[----:B------:R-:W-:-:S04]  /*1fd0*/  @!P0 IMAD.HI.U32 R16, R7, R2, RZ ;  /* 0x0000000207108227 */ /* 0x000fc800078e00ff */
[----:B------:R-:W-:Y:S01]  /*1fe0*/  IMAD.MOV R2, RZ, RZ, -R6 ;  /* 0x000000ffff027224 */ /* 0x000fe200078e0a06 */
[----:B------:R-:W-:-:S03]  /*1ff0*/  @!P0 SHF.R.U32.HI R16, RZ, R3, R16 ;  /* 0x00000003ff108219 */ /* 0x000fc60000011610 */
[----:B------:R-:W-:Y:S01]  /*2000*/  IMAD R2, R40, R2, R5 ;  /* 0x0000000228027224 */ /* 0x000fe200078e0205 */
        /* <DEDUP_REMOVED lines=9> */
.L_x_33:
[----:B------:R-:W1:Y:S02]  /*20a0*/  LDCU UR8, c[0x0][0xb30] ;  /* 0x00016600ff0877ac */ /* 0x000e640008000800 */
[----:B-1----:R-:W-:-:S09]  /*20b0*/  UISETP.NE.AND UP0, UPT, UR8, 0x1, UPT ;  /* 0x000000010800788c */ /* 0x002fd2000bf05270 */
[----:B------:R-:W-:Y:S05]  /*20c0*/  BRA.U UP0, `(.L_x_34) ;  /* 0x0000000100407547 */ /* 0x000fea000b800000 */
[----:B------:R-:W1:Y:S08]  /*20d0*/  LDC.64 R4, c[0x0][0xb10] ;  /* 0x0002c400ff047b82 */ /* 0x000e700000000a00 */
[----:B------:R-:W2:Y:S08]  /*20e0*/  LDC.64 R2, c[0x0][0xb18] ;  /* 0x0002c600ff027b82 */ /* 0x000eb00000000a00 */
[----:B------:R-:W3:Y:S08]  /*20f0*/  LDC R6, c[0x0][0xb20] ;  /* 0x0002c800ff067b82 */ /* 0x000ef00000000800 */
[----:B------:R-:W4:Y:S01]  /*2100*/  LDC R16, c[0x0][0xb0c] ;  /* 0x0002c300ff107b82 */ /* 0x000f220000000800 */
[----:B-1----:R-:W-:-:S05]  /*2110*/  IMAD.HI.U32 R4, R11, R4, RZ ;  /* 0x000000040b047227 */ /* 0x002fca00078e00ff */
[----:B------:R-:W-:Y:S01]  /*2120*/  SHF.R.U32.HI R4, RZ, R5, R4 ;  /* 0x00000005ff047219 */ /* 0x000fe20000011604 */
[----:B--2---:R-:W-:Y:S01]  /*2130*/  IMAD.HI.U32 R3, R8, R3, RZ ;  /* 0x0000000308037227 */ /* 0x004fe200078e00ff */
[----:B------:R-:W-:-:S04]  /*2140*/  ISETP.NE.AND P0, PT, R2, 0x1, PT ;  /* 0x000000010200780c */ /* 0x000fc80003f05270 */
[----:B---3--:R-:W-:-:S04]  /*2150*/  SHF.R.U32.HI R3, RZ, R6, R3 ;  /* 0x00000006ff037219 */ /* 0x008fc80000011603 */
[----:B------:R-:W-:Y:S02]  /*2160*/  SEL R3, R8, R3, !P0 ;  /* 0x0000000308037207 */ /* 0x000fe40004000000 */
[----:B----4-:R-:W-:-:S04]  /*2170*/  ISETP.NE.AND P1, PT, R16, 0x1, PT ;  /* 0x000000011000780c */ /* 0x010fc80003f25270 */
[----:B------:R-:W-:-:S05]  /*2180*/  SEL R4, R11, R4, !P1 ;  /* 0x000000040b047207 */ /* 0x000fca0004800000 */
[----:B------:R-:W-:Y:S02]  /*2190*/  IMAD.IADD R5, R3, 0x1, -R4 ;  /* 0x0000000103057824 */ /* 0x000fe400078e0a04 */
[----:B------:R-:W-:Y:S02]  /*21a0*/  IMAD.IADD R3, R4, 0x1, -R3 ;  /* 0x0000000104037824 */ /* 0x000fe400078e0a03 */
[----:B------:R-:W-:Y:S02]  /*21b0*/  IMAD R11, R5, R16, R11 ;  /* 0x00000010050b7224 */ /* 0x000fe400078e020b */
[----:B------:R-:W-:-:S07]  /*21c0*/  IMAD R8, R3, R2, R8 ;  /* 0x0000000203087224 */ /* 0x000fce00078e0208 */
.L_x_34:
[----:B------:R-:W-:Y:S01]  /*21d0*/  VIADD R14, R14, 0x1 ;  /* 0x000000010e0e7836 */ /* 0x000fe20000000000 */
[----:B------:R-:W-:Y:S01]  /*21e0*/  PLOP3.LUT P1, PT, PT, PT, PT, 0x80, 0x8 ;  /* 0x000000000008781c */ /* 0x000fe20003f2f070 */
[----:B------:R-:W-:Y:S02]  /*21f0*/  IMAD.IADD R21, R11, 0x1, R90 ;  /* 0x000000010b157824 */ /* 0x000fe400078e025a */
[----:B------:R-:W-:Y:S01]  /*2200*/  IMAD.IADD R20, R8, 0x1, R83 ;  /* 0x0000000108147824 */ /* 0x000fe200078e0253 */
[----:B------:R-:W-:-:S04]  /*2210*/  ISETP.NE.AND P0, PT, R14, 0x2, PT ;  /* 0x000000020e00780c */ /* 0x000fc80003f05270 */
[----:B------:R-:W-:Y:S02]  /*2220*/  SEL R2, RZ, 0x1, P0 ;  /* 0x00000001ff027807 */ /* 0x000fe40000000000 */
[----:B------:R-:W-:Y:S02]  /*2230*/  SEL R14, R14, RZ, P0 ;  /* 0x000000ff0e0e7207 */ /* 0x000fe40000000000 */
[----:B------:R-:W-:Y:S01]  /*2240*/  LOP3.LUT R13, R13, R2, RZ, 0x3c, !PT ;  /* 0x000000020d0d7212 */ /* 0x000fe200078e3cff */
[----:B------:R-:W-:Y:S06]  /*2250*/  @P2 BRA `(.L_x_35) ;  /* 0xfffffff000982947 */ /* 0x000fec000383ffff */
[----:B------:R-:W-:Y:S01]  /*2260*/  UIADD3 UR5, UPT, UPT, UR4, 0x10, URZ ;  /* 0x0000001004057890 */ /* 0x000fe2000fffe0ff */
[----:B------:R-:W-:-:S03]  /*2270*/  SHF.L.U32 R3, R15, 0x1f, RZ ;  /* 0x0000001f0f037819 */ /* 0x000fc600000006ff */
[----:B------:R-:W-:-:S09]  /*2280*/  ULEA UR4, UR6, UR5, 0x3 ;  /* 0x0000000506047291 */ /* 0x000fd2000f8e18ff */
[----:B------:R-:W1:Y:S02]  /*2290*/  SYNCS.PHASECHK.TRANS64.TRYWAIT P0, [UR4], R3 ;  /* 0x00000003ff0075a7 */ /* 0x000e640008001104 */
[----:B-1----:R-:W-:Y:S05]  /*22a0*/  @!P0 BRA `(.L_x_36) ;  /* 0x0000004c00888947 */ /* 0x002fea0003800000 */
.L_x_108:
[----:B------:R-:W-:-:S04]  /*22b0*/  UIADD3 UR6, UPT, UPT, UR6, 0x1, URZ ;  /* 0x0000000106067890 */ /* 0x000fc8000fffe0ff */
[----:B------:R-:W-:-:S04]  /*22c0*/  UISETP.NE.AND UP0, UPT, UR6, 0x2, UPT ;  /* 0x000000020600788c */ /* 0x000fc8000bf05270 */
[----:B------:R-:W-:Y:S02]  /*22d0*/  USEL UR4, URZ, 0x1, UP0 ;  /* 0x00000001ff047887 */ /* 0x000fe40008000000 */
[----:B------:R-:W-:-:S04]  /*22e0*/  USEL UR6, UR6, URZ, UP0 ;  /* 0x000000ff06067287 */ /* 0x000fc80008000000 */
[----:B------:R-:W-:Y:S01]  /*22f0*/  ULEA UR6, UR6, UR5, 0x3 ;  /* 0x0000000506067291 */ /* 0x000fe2000f8e18ff */
[----:B-1----:R-:W-:-:S04]  /*2300*/  LOP3.LUT R3, R15, UR4, RZ, 0x3c, !PT ;  /* 0x000000040f037c12 */ /* 0x002fc8000f8e3cff */
[----:B------:R-:W-:Y:S01]  /*2310*/  SHF.L.U32 R3, R3, 0x1f, RZ ;  /* 0x0000001f03037819 */ /* 0x000fe200000006ff */
[----:B----4-:R-:W-:-:S07]  /*2320*/  IMAD.U32 R0, RZ, RZ, UR6 ;  /* 0x00000006ff007e24 */ /* 0x010fce000f8e00ff */
.L_x_37:
[----:B-1----:R1:W2:Y:S02]  /*2330*/  SYNCS.PHASECHK.TRANS64.TRYWAIT P0, [R0+URZ], R3 ;  /* 0x00000003000075a7 */ /* 0x0022a400080011ff */
[----:B--2---:R-:W-:Y:S05]  /*2340*/  @!P0 NANOSLEEP.SYNCS 0x989680 ;  /* 0x009896800000895d */ /* 0x004fea0003900000 */
[----:B------:R-:W2:Y:S02]  /*2350*/  @!P0 SYNCS.PHASECHK.TRANS64 P0, [R0+URZ], R3 ;  /* 0x00000003000085a7 */ /* 0x000ea400080010ff */
[----:B--2---:R-:W-:Y:S05]  /*2360*/  @P0 EXIT ;  /* 0x000000000000094d */ /* 0x004fea0003800000 */
[----:B------:R-:W-:Y:S05]  /*2370*/  BRA `(.L_x_37) ;  /* 0xfffffffc00ec7947 */ /* 0x000fea000383ffff */
.L_x_17:
[----:B------:R-:W-:-:S04]  /*2380*/  UISETP.NE.AND UP1, UPT, UR37, URZ, UPT ;  /* 0x000000ff2500728c */ /* 0x000fc8000bf25270 */
[----:B------:R-:W-:-:S09]  /*2390*/  UISETP.NE.OR UP1, UPT, UR8, 0x1, UP1 ;  /* 0x000000010800788c */ /* 0x000fd20008f25670 */
[----:B------:R-:W-:Y:S05]  /*23a0*/  BRA.U UP1, `(.L_x_38) ;  /* 0x0000000501487547 */ /* 0x000fea000b800000 */
[----:B------:R-:W-:Y:S01]  /*23b0*/  ISETP.NE.AND P2, PT, R2, RZ, PT ;  /* 0x000000ff0200720c */ /* 0x000fe20003f45270 */
[----:B------:R-:W-:Y:S01]  /*23c0*/  IMAD.MOV.U32 R12, RZ, RZ, 0x1 ;  /* 0x00000001ff0c7424 */ /* 0x000fe200078e00ff */
[----:B------:R-:W-:Y:S02]  /*23d0*/  CS2R R10, SRZ ;  /* 0x00000000000a7805 */ /* 0x000fe4000001ff00 */
[----:B------:R-:W-:Y:S01]  /*23e0*/  CS2R R8, SRZ ;  /* 0x0000000000087805 */ /* 0x000fe2000001ff00 */
[----:B------:R-:W-:Y:S01]  /*23f0*/  UMOV UR4, 0x400 ;  /* 0x0000040000047882 */ /* 0x000fe20000000000 */
[----:B------:R-:W-:Y:S01]  /*2400*/  UMOV UR6, URZ ;  /* 0x000000ff00067c82 */ /* 0x000fe20008000000 */
[----:B------:R-:W-:-:S12]  /*2410*/  ULEA UR37, UR37, UR4, 0x18 ;  /* 0x0000000425257291 */ /* 0x000fd8000f8ec0ff */
.L_x_42:
[----:B------:R-:W-:Y:S02]  /*2420*/  LEA R0, R8, UR37, 0x3 ;  /* 0x0000002508007c11 */ /* 0x000fe4000f8e18ff */
[----:B------:R-:W-:-:S03]  /*2430*/  SHF.L.U32 R5, R9, 0x1f, RZ ;  /* 0x0000001f09057819 */ /* 0x000fc600000006ff */
[----:B------:R-:W-:Y:S01]  /*2440*/  VIADD R4, R0, 0xc0 ;  /* 0x000000c000047836 */ /* 0x000fe20000000000 */
[----:B------:R-:W1:Y:S02]  /*2450*/  SYNCS.PHASECHK.TRANS64.TRYWAIT P0, [R0+URZ+0xb0], R5 ;  /* 0x0000b005000075a7 */ /* 0x000e6400080011ff */
[----:B-1----:R-:W-:Y:S05]  /*2460*/  @!P0 BRA `(.L_x_39) ;  /* 0x0000004c00308947 */ /* 0x002fea0003800000 */
.L_x_109:
[----:B------:R-:W-:Y:S01]  /*2470*/  ULEA UR5, UR6, UR37, 0x3 ;  /* 0x0000002506057291 */ /* 0x000fe2000f8e18ff */
[----:B------:R-:W-:Y:S02]  /*2480*/  PRMT R4, RZ, 0x654, R4 ;  /* 0x00000654ff047816 */ /* 0x000fe40000000004 */
[----:B-1----:R-:W-:Y:S01]  /*2490*/  SHF.L.U32 R5, R12, 0x1f, RZ ;  /* 0x0000001f0c057819 */ /* 0x002fe200000006ff */
[----:B------:R-:W-:Y:S01]  /*24a0*/  UIADD3 UR4, UPT, UPT, UR5, 0x50, URZ ;  /* 0x0000005005047890 */ /* 0x000fe2000fffe0ff */
[----:B------:R1:W-:Y:S05]  /*24b0*/  SYNCS.ARRIVE.TRANS64.RED.A1T0 RZ, [R4+URZ], RZ ;  /* 0x000000ff04ff79a7 */ /* 0x0003ea00081004ff */
[----:B------:R-:W-:Y:S01]  /*24c0*/  IMAD.U32 R7, RZ, RZ, UR4 ;  /* 0x00000004ff077e24 */ /* 0x000fe2000f8e00ff */
[----:B------:R-:W2:Y:S04]  /*24d0*/  SYNCS.PHASECHK.TRANS64.TRYWAIT P0, [UR5+0x60], R5 ;  /* 0x00006005ff0075a7 */ /* 0x000ea80008001105 */
[----:B------:R-:W-:Y:S01]  /*24e0*/  PRMT R6, R2, 0x654, R7 ;  /* 0x0000065402067816 */ /* 0x000fe20000000007 */
[----:B-1----:R-:W-:Y:S01]  /*24f0*/  @!P2 IMAD.MOV.U32 R4, RZ, RZ, 0x10 ;  /* 0x00000010ff04a424 */ /* 0x002fe200078e00ff */
[----:B--2---:R-:W-:Y:S06]  /*2500*/  @!P0 BRA `(.L_x_40) ;  /* 0x0000004c001c8947 */ /* 0x004fec0003800000 */
.L_x_111:
[----:B------:R-:W-:Y:S01]  /*2510*/  ULEA UR4, UR6, UR37, 0x4 ;  /* 0x0000002506047291 */ /* 0x000fe2000f8e20ff */
[----:B------:R-:W-:Y:S01]  /*2520*/  SEL R3, R6, R3, !P2 ;  /* 0x0000000306037207 */ /* 0x000fe20005000000 */
[----:B------:R-:W-:Y:S01]  /*2530*/  UIADD3 UR5, UPT, UPT, UR5, 0x50, URZ ;  /* 0x0000005005057890 */ /* 0x000fe2000fffe0ff */
[----:B-1----:R-:W-:Y:S01]  /*2540*/  LEA R0, R11, UR37, 0x3 ;  /* 0x000000250b007c11 */ /* 0x002fe2000f8e18ff */
[----:B------:R-:W-:Y:S01]  /*2550*/  UIADD3 UR4, UPT, UPT, UR4, 0xe0, URZ ;  /* 0x000000e004047890 */ /* 0x000fe2000fffe0ff */
[----:B------:R-:W-:Y:S01]  /*2560*/  SHF.L.U32 R5, R10, 0x1f, RZ ;  /* 0x0000001f0a057819 */ /* 0x000fe200000006ff */
[----:B------:R1:W-:Y:S01]  /*2570*/  @!P2 SYNCS.ARRIVE.TRANS64.RED RZ, [R3+URZ], R4 ;  /* 0x0000000403ffa9a7 */ /* 0x0003e200080004ff */
[----:B------:R-:W-:Y:S01]  /*2580*/  UIADD3 UR6, UPT, UPT, UR6, 0x1, URZ ;  /* 0x0000000106067890 */ /* 0x000fe2000fffe0ff */
[----:B------:R-:W-:-:S03]  /*2590*/  VIADD R8, R8, 0x1 ;  /* 0x0000000108087836 */ /* 0x000fc60000000000 */
[----:B------:R-:W-:Y:S02]  /*25a0*/  UISETP.NE.AND UP0, UPT, UR6, 0x2, UPT ;  /* 0x000000020600788c */ /* 0x000fe4000bf05270 */
[----:B------:R-:W-:Y:S06]  /*25b0*/  UGETNEXTWORKID.BROADCAST [UR4], [UR5] ;  /* 0x00000000040073ca */ /* 0x000fec0008000100 */
[----:B------:R-:W-:Y:S01]  /*25c0*/  USEL UR4, URZ, 0x1, UP0 ;  /* 0x00000001ff047887 */ /* 0x000fe20008000000 */
[----:B------:R-:W-:Y:S01]  /*25d0*/  ISETP.NE.AND P0, PT, R8, 0x2, PT ;  /* 0x000000020800780c */ /* 0x000fe20003f05270 */
[----:B------:R-:W-:Y:S01]  /*25e0*/  USEL UR6, UR6, URZ, UP0 ;  /* 0x000000ff06067287 */ /* 0x000fe20008000000 */
[----:B------:R-:W2:Y:S03]  /*25f0*/  SYNCS.PHASECHK.TRANS64.TRYWAIT P1, [R0+URZ+0x50], R5 ;  /* 0x00005005000075a7 */ /* 0x000ea600080211ff */
[----:B------:R-:W-:Y:S01]  /*2600*/  LOP3.LUT R12, R12, UR4, RZ, 0x3c, !PT ;  /* 0x000000040c0c7c12 */ /* 0x000fe2000f8e3cff */
[----:B-12---:R-:W-:Y:S07]  /*2610*/  @!P1 BRA `(.L_x_41) ;  /* 0x0000004800f09947 */ /* 0x006fee0003800000 */
.L_x_112:
[C---:B------:R-:W-:Y:S01]  /*2620*/  LEA R4, R11.reuse, UR37, 0x4 ;  /* 0x000000250b047c11 */ /* 0x040fe2000f8e20ff */
[----:B-1----:R-:W-:Y:S01]  /*2630*/  VIADD R0, R0, 0x60 ;  /* 0x0000006000007836 */ /* 0x002fe20000000000 */
[----:B------:R-:W-:Y:S01]  /*2640*/  SEL R8, R8, RZ, P0 ;  /* 0x000000ff08087207 */ /* 0x000fe20000000000 */
[----:B------:R-:W-:-:S03]  /*2650*/  VIADD R11, R11, 0x1 ;  /* 0x000000010b0b7836 */ /* 0x000fc60000000000 */
[----:B------:R-:W1:Y:S01]  /*2660*/  LDS.128 R4, [R4+0xe0] ;  /* 0x0000e00004047984 */ /* 0x000e620000000c00 */
[----:B------:R-:W-:Y:S02]  /*2670*/  PRMT R0, RZ, 0x654, R0 ;  /* 0x00000654ff007816 */ /* 0x000fe40000000000 */
[C---:B------:R-:W-:Y:S01]  /*2680*/  ISETP.NE.AND P1, PT, R11.reuse, 0x2, PT ;  /* 0x000000020b00780c */ /* 0x040fe20003f25270 */
[----:B------:R-:W-:Y:S01]  /*2690*/  @!PT LDS RZ, [RZ] ;  /* 0x00000000fffff984 */ /* 0x000fe20000000800 */
[----:B------:R-:W-:Y:S01]  /*26a0*/  @!PT LDS RZ, [RZ] ;  /* 0x00000000fffff984 */ /* 0x000fe20000000800 */
[----:B------:R-:W-:Y:S01]  /*26b0*/  @!PT LDS RZ, [RZ] ;  /* 0x00000000fffff984 */ /* 0x000fe20000000800 */
[----:B------:R-:W-:Y:S01]  /*26c0*/  @!PT LDS RZ, [RZ] ;  /* 0x00000000fffff984 */ /* 0x000fe20000000800 */
[----:B------:R2:W-:Y:S06]  /*26d0*/  MEMBAR.ALL.CTA ;  /* 0x0000000000007992 */ /* 0x0005ec0000008000 */
[----:B--2---:R-:W2:Y:S01]  /*26e0*/  FENCE.VIEW.ASYNC.S ;  /* 0x00000000000073c6 */ /* 0x004ea20000000000 */
[----:B------:R-:W-:Y:S01]  /*26f0*/  SEL R11, R11, RZ, P1 ;  /* 0x000000ff0b0b7207 */ /* 0x000fe20000800000 */
[----:B--2---:R2:W-:Y:S01]  /*2700*/  SYNCS.ARRIVE.TRANS64.RED.A1T0 RZ, [R0+URZ], RZ ;  /* 0x000000ff00ff79a7 */ /* 0x0045e200081004ff */
[----:B-1----:R-:W-:-:S02]  /*2710*/  LOP3.LUT P3, RZ, R6, 0x1, RZ, 0xc0, !PT ;  /* 0x0000000106ff7812 */ /* 0x002fc4000786c0ff */
[----:B------:R-:W-:-:S04]  /*2720*/  SEL R5, RZ, 0x1, P1 ;  /* 0x00000001ff057807 */ /* 0x000fc80000800000 */
[----:B------:R-:W-:Y:S02]  /*2730*/  LOP3.LUT R10, R10, R5, RZ, 0x3c, !PT ;  /* 0x000000050a0a7212 */ /* 0x000fe400078e3cff */
[----:B--2---:R-:W-:-:S04]  /*2740*/  SEL R0, RZ, 0x1, P0 ;  /* 0x00000001ff007807 */ /* 0x004fc80000000000 */
[----:B------:R-:W-:Y:S01]  /*2750*/  LOP3.LUT R9, R9, R0, RZ, 0x3c, !PT ;  /* 0x0000000009097212 */ /* 0x000fe200078e3cff */
[----:B------:R-:W-:Y:S06]  /*2760*/  @P3 BRA `(.L_x_42) ;  /* 0xfffffffc002c3947 */ /* 0x000fec000383ffff */
[----:B------:R-:W-:Y:S01]  /*2770*/  ULEA UR5, UR6, UR37, 0x3 ;  /* 0x0000002506057291 */ /* 0x000fe2000f8e18ff */
[----:B------:R-:W-:-:S08]  /*2780*/  SHF.L.U32 R3, R12, 0x1f, RZ ;  /* 0x0000001f0c037819 */ /* 0x000fd000000006ff */
[----:B------:R-:W1:Y:S02]  /*2790*/  SYNCS.PHASECHK.TRANS64 P0, [UR5+0x60], R3 ;  /* 0x00006003ff0075a7 */ /* 0x000e640008001005 */
[----:B-1----:R-:W-:Y:S05]  /*27a0*/  @P0 BRA `(.L_x_43) ;  /* 0x0000000000080947 */ /* 0x002fea0003800000 */
[----:B------:R-:W1:Y:S02]  /*27b0*/  SYNCS.PHASECHK.TRANS64.TRYWAIT P0, [UR5+0x60], R3 ;  /* 0x00006003ff0075a7 */ /* 0x000e640008001105 */
[----:B-1----:R-:W-:Y:S05]  /*27c0*/  @!P0 BRA `(.L_x_44) ;  /* 0x0000004800988947 */ /* 0x002fea0003800000 */
.L_x_43:
[----:B------:R-:W-:-:S04]  /*27d0*/  UIADD3 UR4, UPT, UPT, UR6, 0x1, URZ ;  /* 0x0000000106047890 */ /* 0x000fc8000fffe0ff */
[----:B------:R-:W-:-:S04]  /*27e0*/  UISETP.NE.AND UP0, UPT, UR4, 0x2, UPT ;  /* 0x000000020400788c */ /* 0x000fc8000bf05270 */
[----:B------:R-:W-:Y:S02]  /*27f0*/  USEL UR7, URZ, 0x1, UP0 ;  /* 0x00000001ff077887 */ /* 0x000fe40008000000 */
[----:B------:R-:W-:-:S04]  /*2800*/  USEL UR4, UR4, URZ, UP0 ;  /* 0x000000ff04047287 */ /* 0x000fc80008000000 */
[----:B------:R-:W-:Y:S01]  /*2810*/  ULEA UR4, UR4, UR37, 0x3 ;  /* 0x0000002504047291 */ /* 0x000fe2000f8e18ff */
[----:B-1----:R-:W-:-:S04]  /*2820*/  LOP3.LUT R3, R12, UR7, RZ, 0x3c, !PT ;  /* 0x000000070c037c12 */ /* 0x002fc8000f8e3cff */
[----:B------:R-:W-:-:S04]  /*2830*/  SHF.L.U32 R0, R3, 0x1f, RZ ;  /* 0x0000001f03007819 */ /* 0x000fc800000006ff */
[----:B------:R-:W1:Y:S02]  /*2840*/  SYNCS.PHASECHK.TRANS64 P0, [UR4+0x60], R0 ;  /* 0x00006000ff0075a7 */ /* 0x000e640008001004 */
[----:B-1----:R-:W-:Y:S05]  /*2850*/  @P0 EXIT ;  /* 0x000000000000094d */ /* 0x002fea0003800000 */
[----:B------:R-:W-:Y:S02]  /*2860*/  SHF.L.U32 R3, R3, 0x1f, RZ ;  /* 0x0000001f03037819 */ /* 0x000fe400000006ff */
[----:B------:R-:W-:-:S07]  /*2870*/  MOV R0, UR4 ;  /* 0x0000000400007c02 */ /* 0x000fce0008000f00 */
.L_x_45:
[----:B-1----:R1:W2:Y:S02]  /*2880*/  SYNCS.PHASECHK.TRANS64.TRYWAIT P0, [R0+URZ+0x60], R3 ;  /* 0x00006003000075a7 */ /* 0x0022a400080011ff */
[----:B--2---:R-:W-:Y:S05]  /*2890*/  @!P0 NANOSLEEP.SYNCS 0x989680 ;  /* 0x009896800000895d */ /* 0x004fea0003900000 */
[----:B------:R-:W2:Y:S02]  /*28a0*/  @!P0 SYNCS.PHASECHK.TRANS64 P0, [R0+URZ+0x60], R3 ;  /* 0x00006003000085a7 */ /* 0x000ea400080010ff */
[----:B--2---:R-:W-:Y:S05]  /*28b0*/  @P0 EXIT ;  /* 0x000000000000094d */ /* 0x004fea0003800000 */
[----:B------:R-:W-:Y:S05]  /*28c0*/  BRA `(.L_x_45) ;  /* 0xfffffffc00ec7947 */ /* 0x000fea000383ffff */
.L_x_38:
[----:B------:R-:W-:-:S09]  /*28d0*/  UISETP.NE.AND UP1, UPT, UR8, URZ, UPT ;  /* 0x000000ff0800728c */ /* 0x000fd2000bf25270 */
[----:B------:R-:W-:Y:S05]  /*28e0*/  BRA.U UP1, `(.L_x_46) ;  /* 0x0000000d01787547 */ /* 0x000fea000b800000 */
[----:B------:R-:W-:Y:S01]  /*28f0*/  UMOV UR4, 0x40 ;  /* 0x0000004000047882 */ /* 0x000fe20000000000 */
[----:B------:R-:W-:Y:S01]  /*2900*/  NOP ;  /* 0x0000000000007918 */ /* 0x000fe20000000000 */
[----:B------:R-:W-:Y:S01]  /*2910*/  ULEA UR4, UR37, UR4, 0x18 ;  /* 0x0000000425047291 */ /* 0x000fe2000f8ec0ff */
[----:B------:R-:W-:Y:S02]  /*2920*/  UMOV UR5, 0x400 ;  /* 0x0000040000057882 */ /* 0x000fe40000000000 */
[----:B------:R-:W-:-:S06]  /*2930*/  ULEA UR37, UR37, UR5, 0x18 ;  /* 0x0000000525257291 */ /* 0x000fcc000f8ec0ff */
[----:B------:R-:W1:Y:S02]  /*2940*/  LDS.U8 R0, [UR4+0x1c] ;  /* 0x00001c04ff007984 */ /* 0x000e640008000000 */
[----:B-1----:R-:W-:-:S13]  /*2950*/  ISETP.NE.AND P0, PT, R0, RZ, PT ;  /* 0x000000ff0000720c */ /* 0x002fda0003f05270 */
[----:B------:R-:W-:Y:S05]  /*2960*/  @P0 BRA `(.L_x_47) ;  /* 0x0000000000580947 */ /* 0x000fea0003800000 */
[----:B------:R-:W-:-:S13]  /*2970*/  ELECT P0, URZ, PT ;  /* 0x0000000000ff782f */ /* 0x000fda0003800000 */
[----:B------:R-:W-:Y:S05]  /*2980*/  @!P0 BRA `(.L_x_48) ;  /* 0x0000000000608947 */ /* 0x000fea0003800000 */
[----:B------:R-:W-:Y:S01]  /*2990*/  UMOV UR5, 0x10 ;  /* 0x0000001000057882 */ /* 0x000fe20000000000 */
[----:B------:R-:W-:Y:S01]  /*29a0*/  HFMA2 R0, -RZ, RZ, 0, 5.9604644775390625e-08 ;  /* 0x00000001ff007431 */ /* 0x000fe200000001ff */
[----:B------:R-:W-:-:S03]  /*29b0*/  MOV R2, 0xffff ;  /* 0x0000ffff00027802 */ /* 0x000fc60000000f00 */
[----:B------:R-:W-:Y:S04]  /*29c0*/  DEPBAR.LE SB1, 0x36 ;  /* 0x00009d800000791a */ /* 0x000fe80000000000 */
[----:B------:R-:W1:Y:S02]  /*29d0*/  UTCATOMSWS.FIND_AND_SET.ALIGN UP0, UR5, UR5 ;  /* 0x00000005000575e3 */ /* 0x000e640008000800 */
[----:B-1----:R-:W-:Y:S01]  /*29e0*/  MOV R3, UR5 ;  /* 0x0000000500037c02 */ /* 0x002fe20008000f00 */
[----:B------:R-:W-:Y:S06]  /*29f0*/  BRA.U UP0, `(.L_x_49) ;  /* 0x0000000100187547 */ /* 0x000fec000b800000 */
.L_x_50:
[----:B------:R-:W-:Y:S05]  /*2a00*/  NANOSLEEP 0x64 ;  /* 0x000000640000795d */ /* 0x000fea0003800000 */
[----:B------:R-:W-:-:S05]  /*2a10*/  UMOV UR5, 0x10 ;  /* 0x0000001000057882 */ /* 0x000fca0000000000 */
[----:B------:R-:W-:Y:S04]  /*2a20*/  DEPBAR.LE SB1, 0x36 ;  /* 0x00009d800000791a */ /* 0x000fe80000000000 */
[----:B------:R-:W1:Y:S02]  /*2a30*/  UTCATOMSWS.FIND_AND_SET.ALIGN UP0, UR5, UR5 ;  /* 0x00000005000575e3 */ /* 0x000e640008000800 */
[----:B-1----:R-:W-:Y:S01]  /*2a40*/  MOV R3, UR5 ;  /* 0x0000000500037c02 */ /* 0x002fe20008000f00 */
[----:B------:R-:W-:Y:S05]  /*2a50*/  BRA.U !UP0, `(.L_x_50) ;  /* 0xfffffffd08e87547 */ /* 0x000fea000b83ffff */
.L_x_49:
[-C--:B------:R-:W-:Y:S02]  /*2a60*/  SHF.L.U32 R2, R2, R3.reuse, RZ ;  /* 0x0000000302027219 */ /* 0x080fe400000006ff */
[----:B------:R-:W-:Y:S01]  /*2a70*/  SHF.L.U32 R0, R0, R3, RZ ;  /* 0x0000000300007219 */ /* 0x000fe200000006ff */
[----:B------:R-:W-:Y:S02]  /*2a80*/  IMAD.SHL.U32 R3, R3, 0x20, RZ ;  /* 0x0000002003037824 */ /* 0x000fe400078e00ff */
[----:B------:R1:W-:Y:S04]  /*2a90*/  ATOMS.OR RZ, [UR4+0x14], R2 ;  /* 0x00001402ffff798c */ /* 0x0003e8000b000004 */
[----:B------:R1:W-:Y:S04]  /*2aa0*/  ATOMS.OR RZ, [UR4+0x18], R0 ;  /* 0x00001800ffff798c */ /* 0x0003e8000b000004 */
[----:B------:R1:W-:Y:S01]  /*2ab0*/  STS [UR37+0x100], R3 ;  /* 0x00010003ff007988 */ /* 0x0003e20008000825 */
[----:B------:R-:W-:Y:S05]  /*2ac0*/  BRA `(.L_x_48) ;  /* 0x0000000000107947 */ /* 0x000fea0003800000 */
.L_x_47:
[----:B------:R-:W-:Y:S02]  /*2ad0*/  MOV R0, 0xffffffff ;  /* 0xffffffff00007802 */ /* 0x000fe40000000f00 */
[----:B------:R-:W-:-:S03]  /*2ae0*/  MOV R2, 0x2b10 ;  /* 0x00002b1000027802 */ /* 0x000fc60000000f00 */
[----:B------:R1:W-:Y:S04]  /*2af0*/  STS [UR37+0x100], R0 ;  /* 0x00010000ff007988 */ /* 0x0003e80008000825 */
[----:B-1-3-5:R-:W-:Y:S05]  /*2b00*/  CALL.REL.NOINC `($__internal_1_$__cuda_sm10x_tcgen05_guardrail_trap_phase_invalid_during_alloc) ;  /* 0x0000004c00547944 */ /* 0x02afea0003c00000 */
.L_x_48:
[----:B------:R-:W-:Y:S05]  /*2b10*/  WARPSYNC.ALL ;  /* 0x0000000000007948 */ /* 0x000fea0003800000 */
[----:B------:R-:W2:Y:S01]  /*2b20*/  S2UR UR6, SR_CgaCtaId ;  /* 0x00000000000679c3 */ /* 0x000ea20000008800 */
[----:B------:R-:W-:Y:S01]  /*2b30*/  UMOV UR4, 0x400 ;  /* 0x0000040000047882 */ /* 0x000fe20000000000 */
[----:B------:R-:W-:-:S06]  /*2b40*/  NOP ;  /* 0x0000000000007918 */ /* 0x000fcc0000000000 */
[----:B------:R-:W-:Y:S06]  /*2b50*/  BAR.ARV 0x6, 0xa0 ;  /* 0x0182800000007b1d */ /* 0x000fec0000002000 */
[----:B------:R-:W4:Y:S01]  /*2b60*/  LDCU UR7, c[0x0][0x38c] ;  /* 0x00007180ff0777ac */ /* 0x000f220008000800 */
[----:B------:R-:W-:Y:S01]  /*2b70*/  IMAD.MOV.U32 R11, RZ, RZ, 0x1 ;  /* 0x00000001ff0b7424 */ /* 0x000fe200078e00ff */
[----:B------:R-:W-:Y:S01]  /*2b80*/  CS2R R8, SRZ ;  /* 0x0000000000087805 */ /* 0x000fe2000001ff00 */
[----:B------:R-:W-:Y:S01]  /*2b90*/  IMAD.MOV.U32 R10, RZ, RZ, RZ ;  /* 0x000000ffff0a7224 */ /* 0x000fe200078e00ff */
[----:B------:R-:W-:Y:S01]  /*2ba0*/  UMOV UR18, URZ ;  /* 0x000000ff00127c82 */ /* 0x000fe20008000000 */
[----:B------:R-:W-:Y:S01]  /*2bb0*/  UMOV UR17, URZ ;  /* 0x000000ff00117c82 */ /* 0x000fe20008000000 */
[----:B------:R-:W-:Y:S01]  /*2bc0*/  UMOV UR20, 0x0 ;  /* 0x0000000000147882 */ /* 0x000fe20000000000 */
[----:B------:R-:W-:Y:S01]  /*2bd0*/  UMOV UR21, 0x42004a0 ;  /* 0x042004a000157882 */ /* 0x000fe20000000000 */
[----:B--2---:R-:W-:Y:S01]  /*2be0*/  ULEA UR6, UR6, UR4, 0x18 ;  /* 0x0000000406067291 */ /* 0x004fe2000f8ec0ff */
[----:B------:R-:W2:Y:S03]  /*2bf0*/  LDCU UR4, c[0x0][0x38c] ;  /* 0x00007180ff0477ac */ /* 0x000ea60008000800 */
[----:B------:R-:W-:-:S02]  /*2c00*/  UIADD3 UR11, UPT, UPT, UR6, 0x4400, URZ ;  /* 0x00004400060b7890 */ /* 0x000fc4000fffe0ff */
[----:B----4-:R-:W-:-:S03]  /*2c10*/  UIADD3 UR7, UPT, UPT, UR7, 0x1f, URZ ;  /* 0x0000001f07077890 */ /* 0x010fc6000fffe0ff */
[----:B-1----:R-:W1:Y:S01]  /*2c20*/  LDS R0, [UR6+0x100] ;  /* 0x00010006ff007984 */ /* 0x002e620008000800 */
[----:B------:R-:W-:Y:S02]  /*2c30*/  UIADD3 UR12, UPT, UPT, UR6, 0x5400, URZ ;  /* 0x00005400060c7890 */ /* 0x000fe4000fffe0ff */
[----:B------:R-:W-:Y:S02]  /*2c40*/  USHF.R.S32.HI UR5, URZ, 0x1f, UR7 ;  /* 0x0000001fff057899 */ /* 0x000fe40008011407 */
[----:B------:R-:W-:Y:S02]  /*2c50*/  USHF.R.U32.HI UR11, URZ, 0x4, UR11 ;  /* 0x00000004ff0b7899 */ /* 0x000fe4000801160b */
[----:B------:R-:W-:Y:S02]  /*2c60*/  ULEA.HI UR5, UR5, UR7, URZ, 0x5 ;  /* 0x0000000705057291 */ /* 0x000fe4000f8f28ff */
[----:B------:R-:W-:Y:S02]  /*2c70*/  USHF.R.U32.HI UR12, URZ, 0x4, UR12 ;  /* 0x00000004ff0c7899 */ /* 0x000fe4000801160c */
[----:B------:R-:W-:-:S02]  /*2c80*/  USHF.R.S32.HI UR5, URZ, 0x5, UR5 ;  /* 0x00000005ff057899 */ /* 0x000fc40008011405 */
[----:B------:R-:W-:Y:S02]  /*2c90*/  ULOP3.LUT UR11, UR11, 0x3fff, URZ, 0xc0, !UPT ;  /* 0x00003fff0b0b7892 */ /* 0x000fe4000f8ec0ff */
[----:B------:R-:W-:Y:S02]  /*2ca0*/  UISETP.LT.AND UP0, UPT, UR5, 0x1, UPT ;  /* 0x000000010500788c */ /* 0x000fe4000bf01270 */
[----:B------:R-:W-:Y:S02]  /*2cb0*/  ULOP3.LUT UR12, UR12, 0x3fff, URZ, 0xc0, !UPT ;  /* 0x00003fff0c0c7892 */ /* 0x000fe4000f8ec0ff */
[----:B------:R-:W-:Y:S02]  /*2cc0*/  USEL UR10, UR5, 0x1, !UP0 ;  /* 0x00000001050a7887 */ /* 0x000fe4000c000000 */
[----:B------:R-:W-:Y:S02]  /*2cd0*/  ULOP3.LUT UR11, UR11, 0x10000, URZ, 0xfc, !UPT ;  /* 0x000100000b0b7892 */ /* 0x000fe4000f8efcff */
[----:B------:R-:W-:-:S02]  /*2ce0*/  ULOP3.LUT UR12, UR12, 0x10000, URZ, 0xfc, !UPT ;  /* 0x000100000c0c7892 */ /* 0x000fc4000f8efcff */
[----:B------:R-:W-:Y:S02]  /*2cf0*/  UIADD3 UR10, UPT, UPT, -UR10, URZ, URZ ;  /* 0x000000ff0a0a7290 */ /* 0x000fe4000fffe1ff */
[----:B--2---:R-:W-:Y:S01]  /*2d00*/  UISETP.GE.AND UP3, UPT, UR4, 0x1, UPT ;  /* 0x000000010400788c */ /* 0x004fe2000bf66270 */
[----:B-1----:R-:W-:-:S15]  /*2d10*/  R2UR UR19, R0 ;  /* 0x00000000001372ca */ /* 0x002fde00000e0000 */
.L_x_57:
[----:B------:R-:W-:Y:S02]  /*2d20*/  LEA R0, R10, UR6, 0x3 ;  /* 0x000000060a007c11 */ /* 0x000fe4000f8e18ff */
[----:B------:R-:W-:Y:S02]  /*2d30*/  SHF.L.U32 R5, R9, 0x1f, RZ ;  /* 0x0000001f09057819 */ /* 0x000fe400000006ff */
[----:B------:R-:W-:Y:S01]  /*2d40*/  PLOP3.LUT P0, PT, PT, PT, UP3, 0x80, 0x8 ;  /* 0x000000000008781c */ /* 0x000fe20003f0f038 */
[----:B------:R-:W-:Y:S01]  /*2d50*/  VIADD R3, R0, 0x60 ;  /* 0x0000006000037836 */ /* 0x000fe20000000000 */
[----:B-1----:R-:W1:Y:S02]  /*2d60*/  SYNCS.PHASECHK.TRANS64.TRYWAIT P1, [R0+URZ+0x50], R5 ;  /* 0x00005005000075a7 */ /* 0x002e6400080211ff */
[----:B-1--4-:R-:W-:Y:S09]  /*2d70*/  @!P1 BRA `(.L_x_51) ;  /* 0x0000004400449947 */ /* 0x012ff20003800000 */
.L_x_114:
[----:B------:R-:W-:Y:S01]  /*2d80*/  LEA R4, R10, UR6, 0x4 ;  /* 0x000000060a047c11 */ /* 0x000fe2000f8e20ff */
[----:B------:R-:W-:Y:S01]  /*2d90*/  @UP3 ULEA UR4, UR17, UR6, 0x3 ;  /* 0x0000000611043291 */ /* 0x000fe2000f8e18ff */
[----:B------:R-:W-:Y:S01]  /*2da0*/  PLOP3.LUT P2, PT, PT, PT, PT, 0x80, 0x8 ;  /* 0x000000000008781c */ /* 0x000fe20003f4f070 */
[----:B------:R-:W-:Y:S01]  /*2db0*/  ULEA UR9, UR18, UR6, 0x3 ;  /* 0x0000000612097291 */ /* 0x000fe2000f8e18ff */
[----:B------:R-:W-:Y:S02]  /*2dc0*/  PRMT R3, RZ, 0x654, R3 ;  /* 0x00000654ff037816 */ /* 0x000fe40000000003 */
[----:B-1----:R-:W1:Y:S01]  /*2dd0*/  LDS.128 R4, [R4+0xe0] ;  /* 0x0000e00004047984 */ /* 0x002e620000000c00 */
[----:B------:R-:W-:Y:S02]  /*2de0*/  @P0 SHF.L.U32 R2, R8, 0x1f, RZ ;  /* 0x0000001f08020819 */ /* 0x000fe400000006ff */
[----:B------:R-:W-:Y:S01]  /*2df0*/  SHF.L.U32 R0, R11, 0x1f, RZ ;  /* 0x0000001f0b007819 */ /* 0x000fe200000006ff */
[----:B------:R-:W-:Y:S01]  /*2e00*/  @!PT LDS RZ, [RZ] ;  /* 0x00000000fffff984 */ /* 0x000fe20000000800 */
[----:B------:R-:W-:Y:S01]  /*2e10*/  @!PT LDS RZ, [RZ] ;  /* 0x00000000fffff984 */ /* 0x000fe20000000800 */
[----:B------:R-:W-:Y:S01]  /*2e20*/  @!PT LDS RZ, [RZ] ;  /* 0x00000000fffff984 */ /* 0x000fe20000000800 */
[----:B------:R-:W-:Y:S01]  /*2e30*/  @!PT LDS RZ, [RZ] ;  /* 0x00000000fffff984 */ /* 0x000fe20000000800 */
[----:B------:R2:W-:Y:S06]  /*2e40*/  MEMBAR.ALL.CTA ;  /* 0x0000000000007992 */ /* 0x0005ec0000008000 */
[----:B--2---:R-:W2:Y:S02]  /*2e50*/  FENCE.VIEW.ASYNC.S ;  /* 0x00000000000073c6 */ /* 0x004ea40000000000 */
[----:B--2---:R2:W-:Y:S01]  /*2e60*/  SYNCS.ARRIVE.TRANS64.RED.A1T0 RZ, [R3+URZ], RZ ;  /* 0x000000ff03ff79a7 */ /* 0x0045e200081004ff */
[----:B------:R2:W4:Y:S01]  /*2e70*/  @P0 SYNCS.PHASECHK.TRANS64.TRYWAIT P2, [UR4], R2 ;  /* 0x00000002ff0005a7 */ /* 0x0005220008041104 */
[----:B-1----:R-:W-:Y:S01]  /*2e80*/  LOP3.LUT P1, RZ, R6, 0x1, RZ, 0xc0, !PT ;  /* 0x0000000106ff7812 */ /* 0x002fe2000782c0ff */
[----:B------:R-:W1:Y:S02]  /*2e90*/  SYNCS.PHASECHK.TRANS64.TRYWAIT P0, [UR9+0x90], R0 ;  /* 0x00009000ff0075a7 */ /* 0x000e640008001109 */
[----:B-12-4-:R-:W-:Y:S10]  /*2ea0*/  @!P0 BRA `(.L_x_52) ;  /* 0x00000044000c8947 */ /* 0x016ff40003800000 */
.L_x_116:
[----:B------:R-:W-:Y:S01]  /*2eb0*/  IADD3 R10, PT, PT, R10, 0x1, RZ ;  /* 0x000000010a0a7810 */ /* 0x000fe20007ffe0ff */
[----:B------:R-:W-:Y:S06]  /*2ec0*/  BRA.U !UP3, `(.L_x_53) ;  /* 0x000000010ba07547 */ /* 0x000fec000b800000 */
[----:B------:R-:W-:Y:S02]  /*2ed0*/  ULEA.HI UR8, UR18, UR18, URZ, 0x1 ;  /* 0x0000001212087291 */ /* 0x000fe4000f8f08ff */
[----:B------:R-:W-:Y:S02]  /*2ee0*/  UPLOP3.LUT UP4, UPT, UPT, UPT, UPT, 0x40, 0x4 ;  /* 0x000000000004789c */ /* 0x000fe40003f8e870 */
[----:B------:R-:W-:Y:S02]  /*2ef0*/  USHF.L.U32 UR4, UR8, 0x6, URZ ;  /* 0x0000000608047899 */ /* 0x000fe400080006ff */
[----:B------:R-:W-:Y:S02]  /*2f00*/  ULOP3.LUT UR8, UR8, 0xffe, URZ, 0xc0, !UPT ;  /* 0x00000ffe08087892 */ /* 0x000fe4000f8ec0ff */
[----:B------:R-:W-:Y:S02]  /*2f10*/  ULOP3.LUT UR4, UR4, 0xffffff80, URZ, 0xc0, !UPT ;  /* 0xffffff8004047892 */ /* 0x000fe4000f8ec0ff */
[----:B------:R-:W-:-:S02]  /*2f20*/  UIADD3 UR8, UPT, UPT, -UR8, UR18, URZ ;  /* 0x0000001208087290 */ /* 0x000fc4000fffe1ff */
[----:B------:R-:W-:Y:S01]  /*2f30*/  UIADD3 UR4, UPT, UPT, UR19, UR4, URZ ;  /* 0x0000000413047290 */ /* 0x000fe2000fffe0ff */
[----:B------:R-:W-:Y:S01]  /*2f40*/  UMOV UR16, UR10 ;  /* 0x0000000a00107c82 */ /* 0x000fe20008000000 */
[----:B------:R-:W-:Y:S02]  /*2f50*/  UMOV UR15, UR5 ;  /* 0x00000005000f7c82 */ /* 0x000fe40008000000 */
[----:B------:R-:W-:Y:S01]  /*2f60*/  ULEA UR8, UR8, UR4, 0x14 ;  /* 0x0000000408087291 */ /* 0x000fe2000f8ea0ff */
[----:B------:R-:W-:-:S11]  /*2f70*/  UMOV UR14, UR17 ;  /* 0x00000011000e7c82 */ /* 0x000fd60008000000 */
.L_x_56:
[----:B------:R-:W-:Y:S02]  /*2f80*/  UIADD3 UR16, UPT, UPT, UR16, 0x1, URZ ;  /* 0x0000000110107890 */ /* 0x000fe4000fffe0ff */
[----:B--2---:R-:W-:Y:S02]  /*2f90*/  ULEA UR7, UR14, UR6, 0x3 ;  /* 0x000000060e077291 */ /* 0x004fe4000f8e18ff */
[----:B------:R-:W-:Y:S01]  /*2fa0*/  UISETP.NE.AND UP0, UPT, UR16, URZ, UPT ;  /* 0x000000ff1000728c */ /* 0x000fe2000bf05270 */
[----:B----4-:R-:W-:Y:S10]  /*2fb0*/  @P2 BRA `(.L_x_54) ;  /* 0x00000000000c2947 */ /* 0x010ff40003800000 */
[----:B-1----:R-:W-:Y:S04]  /*2fc0*/  SHF.L.U32 R3, R8, 0x1f, RZ ;  /* 0x0000001f08037819 */ /* 0x002fe800000006ff */
[----:B------:R-:W1:Y:S02]  /*2fd0*/  SYNCS.PHASECHK.TRANS64.TRYWAIT P0, [UR7], R3 ;  /* 0x00000003ff0075a7 */ /* 0x000e640008001107 */
[----:B-1----:R-:W-:Y:S05]  /*2fe0*/  @!P0 BRA `(.L_x_55) ;  /* 0x0000004000d48947 */ /* 0x002fea0003800000 */
.L_x_54:
[----:B------:R-:W-:Y:S01]  /*2ff0*/  UISETP.NE.AND UP1, UPT, UR15, 0x1, UPT ;  /* 0x000000010f00788c */ /* 0x000fe2000bf25270 */
[----:B------:R-:W-:Y:S01]  /*3000*/  PLOP3.LUT P2, PT, PT, PT, PT, 0x80, 0x8 ;  /* 0x000000000008781c */ /* 0x000fe20003f4f070 */
[----:B------:R-:W-:Y:S02]  /*3010*/  UIADD3 UR17, UPT, UPT, UR14, 0x1, URZ ;  /* 0x000000010e117890 */ /* 0x000fe4000fffe0ff */
[----:B------:R-:W-:Y:S02]  /*3020*/  ULEA UR22, UR14, UR12, 0x8 ;  /* 0x0000000c0e167291 */ /* 0x000fe4000f8e40ff */
[----:B------:R-:W-:Y:S01]  /*3030*/  UISETP.NE.AND UP2, UPT, UR17, 0x2, UPT ;  /* 0x000000021100788c */ /* 0x000fe2000bf45270 */
[----:B------:R-:W-:Y:S01]  /*3040*/  PLOP3.LUT P0, PT, PT, PT, UP1, 0x80, 0x8 ;  /* 0x000000000008781c */ /* 0x000fe20003f0f018 */
[----:B------:R-:W-:Y:S02]  /*3050*/  ULEA UR24, UR14, UR11, 0x7 ;  /* 0x0000000b0e187291 */ /* 0x000fe4000f8e38ff */
[----:B------:R-:W-:Y:S02]  /*3060*/  USEL UR13, URZ, 0x1, UP2 ;  /* 0x00000001ff0d7887 */ /* 0x000fe40009000000 */
[----:B------:R-:W-:Y:S02]  /*3070*/  USEL UR17, UR17, URZ, UP2 ;  /* 0x000000ff11117287 */ /* 0x000fe40009000000 */
[----:B------:R-:W-:Y:S02]  /*3080*/  UIADD3 UR7, UPT, UPT, UR7, 0x10, URZ ;  /* 0x0000001007077890 */ /* 0x000fe4000fffe0ff */
[----:B------:R-:W-:Y:S01]  /*3090*/  @UP1 ULEA UR4, UR17, UR6, 0x3 ;  /* 0x0000000611041291 */ /* 0x000fe2000f8e18ff */
[----:B------:R-:W-:Y:S01]  /*30a0*/  LOP3.LUT R8, R8, UR13, RZ, 0x3c, !PT ;  /* 0x0000000d08087c12 */ /* 0x000fe2000f8e3cff */
[----:B------:R-:W-:Y:S01]  /*30b0*/  UMOV UR23, 0xc0004010 ;  /* 0xc000401000177882 */ /* 0x000fe20000000000 */
[----:B------:R-:W-:Y:S01]  /*30c0*/  UMOV UR25, 0xc0004010 ;  /* 0xc000401000197882 */ /* 0x000fe20000000000 */
[----:B------:R-:W-:Y:S01]  /*30d0*/  UIADD3 UR15, UPT, UPT, UR15, -0x1, URZ ;  /* 0xffffffff0f0f7890 */ /* 0x000fe2000fffe0ff */
[----:B-1----:R-:W-:Y:S01]  /*30e0*/  @P0 SHF.L.U32 R0, R8, 0x1f, RZ ;  /* 0x0000001f08000819 */ /* 0x002fe200000006ff */
[----:B------:R-:W-:Y:S03]  /*30f0*/  UMOV UR14, UR17 ;  /* 0x00000011000e7c82 */ /* 0x000fe60008000000 */
[----:B------:R2:W4:Y:S01]  /*3100*/  @P0 SYNCS.PHASECHK.TRANS64.TRYWAIT P2, [UR4], R0 ;  /* 0x00000000ff0005a7 */ /* 0x0005220008041104 */
[----:B------:R2:W-:Y:S01]  /*3110*/  UTCIMMA gdesc[UR24], gdesc[UR22], tmem[UR8], tmem[UR20], idesc[UR21], UP4 ;  /* 0x00ff1416180075ea */ /* 0x0005e2000a000108 */
[----:B------:R-:W-:Y:S01]  /*3120*/  UPLOP3.LUT UP4, UPT, UPT, UPT, UPT, 0x80, 0x8 ;  /* 0x000000000008789c */ /* 0x000fe20003f8f070 */
[----:B------:R2:W-:Y:S01]  /*3130*/  UTCBAR [UR7], URZ ;  /* 0x000000ff070073e9 */ /* 0x0005e200080000ff */
[----:B------:R-:W-:Y:S09]  /*3140*/  BRA.U UP0, `(.L_x_56) ;  /* 0xfffffffd008c7547 */ /* 0x000ff2000b83ffff */
.L_x_53:
[----:B------:R-:W-:Y:S01]  /*3150*/  UIADD3 UR18, UPT, UPT, UR18, 0x1, URZ ;  /* 0x0000000112127890 */ /* 0x000fe2000fffe0ff */
[C---:B------:R-:W-:Y:S01]  /*3160*/  ISETP.NE.AND P0, PT, R10.reuse, 0x2, PT ;  /* 0x000000020a00780c */ /* 0x040fe20003f05270 */
[----:B------:R-:W-:Y:S02]  /*3170*/  UIADD3 UR9, UPT, UPT, UR9, 0x70, URZ ;  /* 0x0000007009097890 */ /* 0x000fe4000fffe0ff */
[----:B------:R-:W-:Y:S01]  /*3180*/  UISETP.NE.AND UP0, UPT, UR18, 0x4, UPT ;  /* 0x000000041200788c */ /* 0x000fe2000bf05270 */
[----:B-12---:R-:W-:Y:S02]  /*3190*/  SEL R0, RZ, 0x1, P0 ;  /* 0x00000001ff007807 */ /* 0x006fe40000000000 */
[----:B------:R-:W-:Y:S01]  /*31a0*/  SEL R10, R10, RZ, P0 ;  /* 0x000000ff0a0a7207 */ /* 0x000fe20000000000 */
[----:B------:R-:W-:Y:S01]  /*31b0*/  USEL UR4, URZ, 0x1, UP0 ;  /* 0x00000001ff047887 */ /* 0x000fe20008000000 */
[----:B------:R-:W-:Y:S01]  /*31c0*/  LOP3.LUT R9, R9, R0, RZ, 0x3c, !PT ;  /* 0x0000000009097212 */ /* 0x000fe200078e3cff */
[----:B------:R-:W-:Y:S01]  /*31d0*/  USEL UR18, UR18, URZ, UP0 ;  /* 0x000000ff12127287 */ /* 0x000fe20008000000 */
[----:B------:R1:W-:Y:S03]  /*31e0*/  UTCBAR [UR9], URZ ;  /* 0x000000ff090073e9 */ /* 0x0003e600080000ff */
[----:B------:R-:W-:Y:S01]  /*31f0*/  LOP3.LUT R11, R11, UR4, RZ, 0x3c, !PT ;  /* 0x000000040b0b7c12 */ /* 0x000fe2000f8e3cff */
[----:B------:R-:W-:Y:S07]  /*3200*/  @P1 BRA `(.L_x_57) ;  /* 0xfffffff800c41947 */ /* 0x000fee000383ffff */
[----:B------:R-:W2:Y:S01]  /*3210*/  S2UR UR4, SR_CgaCtaId ;  /* 0x00000000000479c3 */ /* 0x000ea20000008800 */
[----:B------:R-:W-:Y:S01]  /*3220*/  ELECT P0, URZ, PT ;  /* 0x0000000000ff782f */ /* 0x000fe20003800000 */
[----:B------:R-:W-:Y:S01]  /*3230*/  IMAD.MOV.U32 R0, RZ, RZ, 0x1 ;  /* 0x00000001ff007424 */ /* 0x000fe200078e00ff */
[----:B------:R-:W-:Y:S01]  /*3240*/  UIADD3 UR6, UPT, UPT, UR6, 0x90, URZ ;  /* 0x0000009006067890 */ /* 0x000fe2000fffe0ff */
[----:B------:R-:W-:Y:S01]  /*3250*/  SHF.L.U32 R3, R11, 0x1f, RZ ;  /* 0x0000001f0b037819 */ /* 0x000fe200000006ff */
[----:B------:R-:W-:-:S03]  /*3260*/  UMOV UR5, 0x40 ;  /* 0x0000004000057882 */ /* 0x000fc60000000000 */
[----:B------:R-:W-:Y:S01]  /*3270*/  UVIRTCOUNT.DEALLOC.SMPOOL 0x80 ;  /* 0x000000800000784c */ /* 0x000fe20000000000 */
[----:B--2---:R-:W-:Y:S02]  /*3280*/  ULEA UR4, UR4, UR5, 0x18 ;  /* 0x0000000504047291 */ /* 0x004fe4000f8ec0ff */
[----:B------:R-:W-:-:S07]  /*3290*/  ULEA UR5, UR18, UR6, 0x3 ;  /* 0x0000000612057291 */ /* 0x000fce000f8e18ff */
[----:B------:R2:W-:Y:S02]  /*32a0*/  @P0 STS.U8 [UR4+0x1c], R0 ;  /* 0x00001c00ff000988 */ /* 0x0005e40008000004 */
[----:B------:R-:W3:Y:S02]  /*32b0*/  SYNCS.PHASECHK.TRANS64.TRYWAIT P0, [UR5], R3 ;  /* 0x00000003ff0075a7 */ /* 0x000ee40008001105 */
[----:B--23--:R-:W-:Y:S05]  /*32c0*/  @!P0 BRA `(.L_x_58) ;  /* 0x0000004000348947 */ /* 0x00cfea0003800000 */
.L_x_119:
[----:B------:R-:W-:-:S04]  /*32d0*/  UIADD3 UR7, UPT, UPT, UR18, 0x1, URZ ;  /* 0x0000000112077890 */ /* 0x000fc8000fffe0ff */
[----:B------:R-:W-:-:S04]  /*32e0*/  UISETP.NE.AND UP0, UPT, UR7, 0x4, UPT ;  /* 0x000000040700788c */ /* 0x000fc8000bf05270 */
[----:B------:R-:W-:Y:S02]  /*32f0*/  USEL UR8, URZ, 0x1, UP0 ;  /* 0x00000001ff087887 */ /* 0x000fe40008000000 */
[----:B------:R-:W-:-:S04]  /*3300*/  USEL UR7, UR7, URZ, UP0 ;  /* 0x000000ff07077287 */ /* 0x000fc80008000000 */
[----:B------:R-:W-:Y:S01]  /*3310*/  ULEA UR5, UR7, UR6, 0x3 ;  /* 0x0000000607057291 */ /* 0x000fe2000f8e18ff */
[----:B------:R-:W-:-:S04]  /*3320*/  LOP3.LUT R2, R11, UR8, RZ, 0x3c, !PT ;  /* 0x000000080b027c12 */ /* 0x000fc8000f8e3cff */
[----:B--2---:R-:W-:-:S04]  /*3330*/  SHF.L.U32 R3, R2, 0x1f, RZ ;  /* 0x0000001f02037819 */ /* 0x004fc800000006ff */
[----:B------:R-:W2:Y:S02]  /*3340*/  SYNCS.PHASECHK.TRANS64.TRYWAIT P0, [UR5], R3 ;  /* 0x00000003ff0075a7 */ /* 0x000ea40008001105 */
[----:B--2---:R-:W-:Y:S05]  /*3350*/  @!P0 BRA `(.L_x_59) ;  /* 0x0000004000288947 */ /* 0x004fea0003800000 */
.L_x_121:
        /* <DEDUP_REMOVED lines=9> */
.L_x_123:
[----:B------:R-:W-:-:S04]  /*33f0*/  UIADD3 UR7, UPT, UPT, UR7, 0x1, URZ ;  /* 0x0000000107077890 */ /* 0x000fc8000fffe0ff */
[----:B------:R-:W-:-:S04]  /*3400*/  UISETP.NE.AND UP0, UPT, UR7, 0x4, UPT ;  /* 0x000000040700788c */ /* 0x000fc8000bf05270 */
[----:B------:R-:W-:Y:S02]  /*3410*/  USEL UR5, URZ, 0x1, UP0 ;  /* 0x00000001ff057887 */ /* 0x000fe40008000000 */
[----:B------:R-:W-:-:S04]  /*3420*/  USEL UR7, UR7, URZ, UP0 ;  /* 0x000000ff07077287 */ /* 0x000fc80008000000 */
[----:B------:R-:W-:Y:S01]  /*3430*/  ULEA UR7, UR7, UR6, 0x3 ;  /* 0x0000000607077291 */ /* 0x000fe2000f8e18ff */
[----:B--2---:R-:W-:-:S04]  /*3440*/  LOP3.LUT R3, R2, UR5, RZ, 0x3c, !PT ;  /* 0x0000000502037c12 */ /* 0x004fc8000f8e3cff */
[----:B------:R-:W-:-:S04]  /*3450*/  SHF.L.U32 R3, R3, 0x1f, RZ ;  /* 0x0000001f03037819 */ /* 0x000fc800000006ff */
[----:B------:R-:W2:Y:S02]  /*3460*/  SYNCS.PHASECHK.TRANS64.TRYWAIT P0, [UR7], R3 ;  /* 0x00000003ff0075a7 */ /* 0x000ea40008001107 */
[----:B--2---:R-:W-:Y:S05]  /*3470*/  @!P0 BRA `(.L_x_61) ;  /* 0x0000004000108947 */ /* 0x004fea0003800000 */
.L_x_125:
[----:B------:R-:W-:Y:S01]  /*3480*/  NOP ;  /* 0x0000000000007918 */ /* 0x000fe20000000000 */
[----:B--2---:R-:W2:Y:S01]  /*3490*/  LDS R0, [UR4+0x14] ;  /* 0x00001404ff007984 */ /* 0x004ea20008000800 */
[----:B------:R-:W-:Y:S01]  /*34a0*/  ULOP3.LUT UR6, UR19, 0xffff, URZ, 0xc0, !UPT ;  /* 0x0000ffff13067892 */ /* 0x000fe2000f8ec0ff */
[----:B------:R-:W-:Y:S01]  /*34b0*/  UMOV UR8, 0xffff ;  /* 0x0000ffff00087882 */ /* 0x000fe20000000000 */
[----:B------:R-:W-:Y:S02]  /*34c0*/  UMOV UR5, 0x1 ;  /* 0x0000000100057882 */ /* 0x000fe40000000000 */
[----:B------:R-:W-:-:S04]  /*34d0*/  USHF.R.U32.HI UR6, URZ, 0x5, UR6 ;  /* 0x00000005ff067899 */ /* 0x000fc80008011606 */
[----:B------:R-:W-:Y:S02]  /*34e0*/  USHF.L.U32 UR8, UR8, UR6, URZ ;  /* 0x0000000608087299 */ /* 0x000fe400080006ff */
[----:B------:R-:W-:-:S04]  /*34f0*/  USHF.L.U32 UR5, UR5, UR6, URZ ;  /* 0x0000000605057299 */ /* 0x000fc800080006ff */
[----:B--2---:R-:W-:-:S04]  /*3500*/  LOP3.LUT R0, R0, UR8, RZ, 0xc0, !PT ;  /* 0x0000000800007c12 */ /* 0x004fc8000f8ec0ff */
[----:B------:R-:W-:-:S13]  /*3510*/  ISETP.NE.AND P0, PT, R0, UR8, PT ;  /* 0x0000000800007c0c */ /* 0x000fda000bf05270 */
[----:B------:R-:W-:Y:S05]  /*3520*/  @P0 BRA `(.L_x_62) ;  /* 0x0000000000580947 */ /* 0x000fea0003800000 */
[----:B------:R-:W2:Y:S02]  /*3530*/  LDS R0, [UR4+0x18] ;  /* 0x00001804ff007984 */ /* 0x000ea40008000800 */
[----:B--2---:R-:W-:-:S04]  /*3540*/  LOP3.LUT R0, R0, UR5, RZ, 0xc0, !PT ;  /* 0x0000000500007c12 */ /* 0x004fc8000f8ec0ff */
[----:B------:R-:W-:-:S13]  /*3550*/  ISETP.NE.AND P0, PT, R0, UR5, PT ;  /* 0x0000000500007c0c */ /* 0x000fda000bf05270 */
[----:B------:R-:W-:Y:S05]  /*3560*/  @P0 BRA `(.L_x_63) ;  /* 0x00000000003c0947 */ /* 0x000fea0003800000 */
[----:B------:R-:W2:Y:S01]  /*3570*/  S2R R2, SR_LANEID ;  /* 0x0000000000027919 */ /* 0x000ea20000000000 */
[----:B------:R-:W-:Y:S01]  /*3580*/  ULOP3.LUT UR8, URZ, UR8, URZ, 0x33, !UPT ;  /* 0x00000008ff087292 */ /* 0x000fe2000f8e33ff */
[----:B------:R-:W-:Y:S01]  /*3590*/  LOP3.LUT R4, RZ, UR5, RZ, 0x33, !PT ;  /* 0x00000005ff047c12 */ /* 0x000fe2000f8e33ff */
[----:B------:R-:W-:Y:S02]  /*35a0*/  VOTEU.ANY UR7, UPT, PT ;  /* 0x0000000000077886 */ /* 0x000fe400038e0100 */
[----:B------:R-:W-:Y:S01]  /*35b0*/  UFLO.U32 UR7, UR7 ;  /* 0x00000007000772bd */ /* 0x000fe200080e0000 */
[----:B------:R-:W3:Y:S01]  /*35c0*/  REDUX UR5, R4 ;  /* 0x00000000040573c4 */ /* 0x000ee20000000000 */
[----:B------:R-:W-:-:S06]  /*35d0*/  IMAD.U32 R0, RZ, RZ, UR8 ;  /* 0x00000008ff007e24 */ /* 0x000fcc000f8e00ff */
[----:B------:R1:W-:Y:S01]  /*35e0*/  UTCATOMSWS.AND URZ, UR8 ;  /* 0x0000000800ff79e3 */ /* 0x0003e20008000000 */
[----:B------:R-:W4:Y:S01]  /*35f0*/  REDUX UR6, R0 ;  /* 0x00000000000673c4 */ /* 0x000f220000000000 */
[----:B--2---:R-:W-:Y:S01]  /*3600*/  ISETP.EQ.U32.AND P0, PT, R2, UR7, PT ;  /* 0x0000000702007c0c */ /* 0x004fe2000bf02070 */
[----:B---3--:R-:W-:Y:S01]  /*3610*/  IMAD.U32 R2, RZ, RZ, UR5 ;  /* 0x00000005ff027e24 */ /* 0x008fe2000f8e00ff */
[----:B----4-:R-:W-:-:S11]  /*3620*/  MOV R3, UR6 ;  /* 0x0000000600037c02 */ /* 0x010fd60008000f00 */
[----:B------:R1:W-:Y:S04]  /*3630*/  @P0 ATOMS.AND RZ, [UR4+0x14], R3 ;  /* 0x00001403ffff098c */ /* 0x0003e8000a800004 */
[----:B------:R1:W-:Y:S01]  /*3640*/  @P0 ATOMS.AND RZ, [UR4+0x18], R2 ;  /* 0x00001802ffff098c */ /* 0x0003e2000a800004 */
[----:B------:R-:W-:Y:S05]  /*3650*/  BRA `(.L_x_64) ;  /* 0x0000000000147947 */ /* 0x000fea0003800000 */
.L_x_63:
[----:B------:R-:W-:Y:S02]  /*3660*/  MOV R2, 0x3680 ;  /* 0x0000368000027802 */ /* 0x000fe40000000f00 */
[----:B-1--45:R-:W-:Y:S05]  /*3670*/  CALL.REL.NOINC `($__internal_0_$__cuda_sm10x_tcgen05_guardrail_trap_col_being_dealloced_not_returned_by_alloc) ;  /* 0x00000040006c7944 */ /* 0x032fea0003c00000 */
[----:B------:R-:W-:Y:S05]  /*3680*/  BRA `(.L_x_64) ;  /* 0x0000000000087947 */ /* 0x000fea0003800000 */
.L_x_62:
[----:B------:R-:W-:Y:S02]  /*3690*/  MOV R2, 0x36b0 ;  /* 0x000036b000027802 */ /* 0x000fe40000000f00 */
[----:B-1--45:R-:W-:Y:S05]  /*36a0*/  CALL.REL.NOINC `($__internal_2_$__cuda_sm10x_tcgen05_guardrail_trap_unallocated_columns_being_dealloced) ;  /* 0x0000004000787944 */ /* 0x032fea0003c00000 */
.L_x_64:
[----:B------:R-:W-:Y:S01]  /*36b0*/  NOP ;  /* 0x0000000000007918 */ /* 0x000fe20000000000 */
[----:B-1----:R-:W-:Y:S05]  /*36c0*/  EXIT ;  /* 0x000000000000794d */ /* 0x002fea0003800000 */
.L_x_46:
[----:B------:R-:W-:-:S09]  /*36d0*/  UISETP.NE.OR UP2, UPT, UR8, 0x3, !UP2 ;  /* 0x000000030800788c */ /* 0x000fd2000d745670 */
[----:B------:R-:W-:Y:S05]  /*36e0*/  BRA.U UP2, `(.L_x_65) ;  /* 0x0000000d02407547 */ /* 0x000fea000b800000 */
[----:B------:R-:W1:Y:S01]  /*36f0*/  LDC R0, c[0x0][0xb30] ;  /* 0x0002cc00ff007b82 */ /* 0x000e620000000800 */
[----:B------:R-:W2:Y:S01]  /*3700*/  LDCU.64 UR8, c[0x0][0x888] ;  /* 0x00011100ff0877ac */ /* 0x000ea20008000a00 */
[----:B------:R-:W-:Y:S02]  /*3710*/  HFMA2 R29, -RZ, RZ, 0, 0 ;  /* 0x00000000ff1d7431 */ /* 0x000fe400000001ff */
[----:B------:R-:W-:Y:S01]  /*3720*/  IMAD.MOV.U32 R31, RZ, RZ, 0x1 ;  /* 0x00000001ff1f7424 */ /* 0x000fe200078e00ff */
[----:B------:R-:W-:Y:S01]  /*3730*/  MOV R23, 0x1000 ;  /* 0x0000100000177802 */ /* 0x000fe20000000f00 */
[----:B------:R-:W4:Y:S01]  /*3740*/  LDCU.64 UR4, c[0x0][0x890] ;  /* 0x00011200ff0477ac */ /* 0x000f220008000a00 */
[----:B------:R-:W-:Y:S01]  /*3750*/  IMAD.MOV.U32 R30, RZ, RZ, RZ ;  /* 0x000000ffff1e7224 */ /* 0x000fe200078e00ff */
[----:B------:R-:W3:Y:S01]  /*3760*/  LDC R19, c[0x0][0x370] ;  /* 0x0000dc00ff137b82 */ /* 0x000ee20000000800 */
[----:B------:R-:W-:Y:S01]  /*3770*/  UMOV UR7, 0x400 ;  /* 0x0000040000077882 */ /* 0x000fe20000000000 */
[----:B------:R-:W-:-:S02]  /*3780*/  UPLOP3.LUT UP1, UPT, UPT, UPT, UPT, 0x40, 0x4 ;  /* 0x000000000004789c */ /* 0x000fc40003f2e870 */
[----:B------:R-:W-:-:S04]  /*3790*/  ULEA UR7, UR37, UR7, 0x18 ;  /* 0x0000000725077291 */ /* 0x000fc8000f8ec0ff */
[----:B------:R-:W3:Y:S01]  /*37a0*/  LDC R2, c[0x0][0xb0c] ;  /* 0x0002c300ff027b82 */ /* 0x000ee20000000800 */
[----:B------:R-:W-:Y:S02]  /*37b0*/  UIADD3 UR13, UPT, UPT, UR7, 0x28, URZ ;  /* 0x00000028070d7890 */ /* 0x000fe4000fffe0ff */
[----:B--2---:R-:W-:Y:S02]  /*37c0*/  UISETP.NE.U32.AND UP2, UPT, UR8, URZ, UPT ;  /* 0x000000ff0800728c */ /* 0x004fe4000bf45070 */
[----:B------:R-:W-:Y:S02]  /*37d0*/  UIADD3 UR17, UPT, UPT, UR7, 0x20, URZ ;  /* 0x0000002007117890 */ /* 0x000fe4000fffe0ff */
[----:B----4-:R-:W-:Y:S01]  /*37e0*/  UISETP.NE.U32.AND UP3, UPT, UR4, URZ, UPT ;  /* 0x000000ff0400728c */ /* 0x010fe2000bf65070 */
[----:B------:R-:W2:Y:S01]  /*37f0*/  LDC R18, c[0x0][0xb20] ;  /* 0x0002c800ff127b82 */ /* 0x000ea20000000800 */
[----:B-1----:R-:W-:Y:S01]  /*3800*/  ISETP.NE.AND P1, PT, R0, 0x1, PT ;  /* 0x000000010000780c */ /* 0x002fe20003f25270 */
[----:B------:R-:W-:-:S02]  /*3810*/  UISETP.NE.AND.EX UP2, UPT, UR9, URZ, UPT, UP2 ;  /* 0x000000ff0900728c */ /* 0x000fc4000bf45320 */
[----:B------:R-:W-:Y:S02]  /*3820*/  UPRMT UR13, UR37, 0x654, UR13 ;  /* 0x00000654250d7896 */ /* 0x000fe4000800000d */
[----:B------:R-:W-:Y:S02]  /*3830*/  UISETP.NE.AND.EX UP3, UPT, UR5, URZ, UPT, UP3 ;  /* 0x000000ff0500728c */ /* 0x000fe4000bf65330 */
[----:B------:R-:W1:Y:S08]  /*3840*/  LDC.64 R32, c[0x0][0x348] ;  /* 0x0000d200ff207b82 */ /* 0x000e700000000a00 */
[----:B------:R-:W4:Y:S08]  /*3850*/  LDC.64 R16, c[0x0][0xb10] ;  /* 0x0002c400ff107b82 */ /* 0x000f300000000a00 */
[----:B------:R-:W1:Y:S08]  /*3860*/  LDC.64 R6, c[0x0][0xb18] ;  /* 0x0002c600ff067b82 */ /* 0x000e700000000a00 */
[----:B------:R-:W1:Y:S08]  /*3870*/  LDC.64 R4, c[0x0][0xb28] ;  /* 0x0002ca00ff047b82 */ /* 0x000e700000000a00 */
[----:B--23--:R-:W1:Y:S02]  /*3880*/  LDC R22, c[0x0][0x374] ;  /* 0x0000dd00ff167b82 */ /* 0x00ce640000000800 */
.L_x_74:
[C---:B------:R-:W-:Y:S02]  /*3890*/  LEA R0, R30.reuse, UR7, 0x3 ;  /* 0x000000071e007c11 */ /* 0x040fe4000f8e18ff */
[----:B------:R-:W-:Y:S02]  /*38a0*/  SHF.L.U32 R3, R29, 0x1f, RZ ;  /* 0x0000001f1d037819 */ /* 0x000fe400000006ff */
[----:B------:R-:W-:Y:S02]  /*38b0*/  LEA R24, R30, UR7, 0x4 ;  /* 0x000000071e187c11 */ /* 0x000fe4000f8e20ff */
[----:B--2---:R-:W2:Y:S02]  /*38c0*/  SYNCS.PHASECHK.TRANS64.TRYWAIT P0, [R0+URZ+0x50], R3 ;  /* 0x00005003000075a7 */ /* 0x004ea400080011ff */
[----:B--2---:R-:W-:Y:S05]  /*38d0*/  @!P0 BRA `(.L_x_66) ;  /* 0x0000003c00108947 */ /* 0x004fea0003800000 */
.L_x_126:
[----:B------:R-:W-:Y:S01]  /*38e0*/  ISETP.GE.AND P0, PT, R40, 0x1, PT ;  /* 0x000000012800780c */ /* 0x000fe20003f06270 */
[----:B------:R-:W3:Y:S01]  /*38f0*/  LDS.128 R24, [R24+0xe0] ;  /* 0x0000e00018187984 */ /* 0x000ee20000000c00 */
[----:B--2---:R-:W-:Y:S01]  /*3900*/  VIADD R0, R0, 0x60 ;  /* 0x0000006000007836 */ /* 0x004fe20000000000 */
[----:B------:R-:W-:Y:S01]  /*3910*/  @!PT LDS RZ, [RZ] ;  /* 0x00000000fffff984 */ /* 0x000fe20000000800 */
[----:B------:R-:W-:Y:S01]  /*3920*/  @!PT LDS RZ, [RZ] ;  /* 0x00000000fffff984 */ /* 0x000fe20000000800 */
[----:B------:R-:W-:Y:S01]  /*3930*/  @!PT LDS RZ, [RZ] ;  /* 0x00000000fffff984 */ /* 0x000fe20000000800 */
[----:B------:R-:W-:Y:S01]  /*3940*/  @!PT LDS RZ, [RZ] ;  /* 0x00000000fffff984 */ /* 0x000fe20000000800 */
[----:B------:R2:W-:Y:S06]  /*3950*/  MEMBAR.ALL.CTA ;  /* 0x0000000000007992 */ /* 0x0005ec0000008000 */
[----:B--2---:R-:W2:Y:S01]  /*3960*/  FENCE.VIEW.ASYNC.S ;  /* 0x00000000000073c6 */ /* 0x004ea20000000000 */
[----:B------:R-:W-:Y:S04]  /*3970*/  PRMT R0, RZ, 0x654, R0 ;  /* 0x00000654ff007816 */ /* 0x000fe80000000000 */
[----:B--2---:R2:W-:Y:S01]  /*3980*/  SYNCS.ARRIVE.TRANS64.RED.A1T0 RZ, [R0+URZ], RZ ;  /* 0x000000ff00ff79a7 */ /* 0x0045e200081004ff */
[----:B---3--:R-:W-:Y:S11]  /*3990*/  LOP3.LUT P3, RZ, R26, 0x1, RZ, 0xc0, !PT ;  /* 0x000000011aff7812 */ /* 0x008ff6000786c0ff */
[----:B------:R-:W-:Y:S02]  /*39a0*/  @!UPT UIADD3 URZ, UPT, UPT, URZ, URZ, URZ ;  /* 0x000000fffffff290 */ /* 0x000fe4000fffe0ff */
[----:B------:R-:W-:Y:S02]  /*39b0*/  @P3 MOV R13, R24 ;  /* 0x00000018000d3202 */ /* 0x000fe40000000f00 */
[----:B------:R-:W-:Y:S01]  /*39c0*/  @P3 LOP3.LUT R8, R25, 0xffff, RZ, 0xc0, !PT ;  /* 0x0000ffff19083812 */ /* 0x000fe200078ec0ff */
[----:B--2---:R-:W-:Y:S06]  /*39d0*/  @!P0 BRA `(.L_x_67) ;  /* 0x0000000000a48947 */ /* 0x004fec0003800000 */
[----:B-1----:R-:W-:Y:S01]  /*39e0*/  IMAD.HI.U32 R35, R22, R7, RZ ;  /* 0x0000000716237227 */ /* 0x002fe200078e00ff */
[----:B------:R-:W-:Y:S02]  /*39f0*/  ISETP.NE.AND P0, PT, R6, 0x1, PT ;  /* 0x000000010600780c */ /* 0x000fe40003f05270 */
[----:B------:R-:W-:Y:S01]  /*3a00*/  ISETP.NE.AND P2, PT, R40, 0x1, PT ;  /* 0x000000012800780c */ /* 0x000fe20003f45270 */
[----:B----4-:R-:W-:Y:S01]  /*3a10*/  IMAD.HI.U32 R34, R19, R16, RZ ;  /* 0x0000001013227227 */ /* 0x010fe200078e00ff */
[----:B------:R-:W-:Y:S02]  /*3a20*/  SHF.R.U32.HI R35, RZ, R18, R35 ;  /* 0x00000012ff237219 */ /* 0x000fe40000011623 */
[----:B------:R-:W-:Y:S01]  /*3a30*/  ISETP.NE.AND P4, PT, R2, 0x1, PT ;  /* 0x000000010200780c */ /* 0x000fe20003f85270 */
[----:B------:R-:W-:Y:S01]  /*3a40*/  IMAD.HI.U32 R36, R13, R16, RZ ;  /* 0x000000100d247227 */ /* 0x000fe200078e00ff */
[----:B------:R-:W-:Y:S02]  /*3a50*/  SHF.R.U32.HI R34, RZ, R17, R34 ;  /* 0x00000011ff227219 */ /* 0x000fe40000011622 */
[----:B------:R-:W-:Y:S01]  /*3a60*/  SEL R3, R22, R35, !P0 ;  /* 0x0000002316037207 */ /* 0x000fe20004000000 */
[C---:B------:R-:W-:Y:S01]  /*3a70*/  IMAD.HI.U32 R35, R8.reuse, R7, RZ ;  /* 0x0000000708237227 */ /* 0x040fe200078e00ff */
[----:B------:R-:W-:Y:S02]  /*3a80*/  SEL R11, R19, R34, !P4 ;  /* 0x00000022130b7207 */ /* 0x000fe40006000000 */
[----:B------:R-:W-:Y:S01]  /*3a90*/  SHF.R.U32.HI R36, RZ, R17, R36 ;  /* 0x00000011ff247219 */ /* 0x000fe20000011624 */
[----:B------:R-:W-:Y:S01]  /*3aa0*/  IMAD.HI.U32 R38, R3, R4, RZ ;  /* 0x0000000403267227 */ /* 0x000fe200078e00ff */
[----:B------:R-:W-:Y:S03]  /*3ab0*/  SHF.R.U32.HI R35, RZ, R18, R35 ;  /* 0x00000012ff237219 */ /* 0x000fe60000011623 */
[----:B------:R-:W-:Y:S01]  /*3ac0*/  IMAD.HI.U32 R34, R11, R4, RZ ;  /* 0x000000040b227227 */ /* 0x000fe200078e00ff */
[----:B------:R-:W-:Y:S02]  /*3ad0*/  @P2 SHF.R.U32.HI R3, RZ, R5, R38 ;  /* 0x00000005ff032219 */ /* 0x000fe40000011626 */
[----:B------:R-:W-:Y:S02]  /*3ae0*/  SEL R9, R8, R35, !P0 ;  /* 0x0000002308097207 */ /* 0x000fe40004000000 */
[----:B------:R-:W-:Y:S01]  /*3af0*/  @P2 SHF.R.U32.HI R11, RZ, R5, R34 ;  /* 0x00000005ff0b2219 */ /* 0x000fe20000011622 */
[C---:B------:R-:W-:Y:S01]  /*3b00*/  IMAD R10, R40.reuse, R3, RZ ;  /* 0x00000003280a7224 */ /* 0x040fe200078e02ff */
[----:B------:R-:W-:Y:S01]  /*3b10*/  SEL R3, R13, R36, !P4 ;  /* 0x000000240d037207 */ /* 0x000fe20006000000 */
[C---:B------:R-:W-:Y:S03]  /*3b20*/  IMAD.HI.U32 R14, R9.reuse, R4, RZ ;  /* 0x00000004090e7227 */ /* 0x040fe600078e00ff */
[----:B------:R-:W-:Y:S01]  /*3b30*/  ISETP.GE.AND P0, PT, R9, R10, PT ;  /* 0x0000000a0900720c */ /* 0x000fe20003f06270 */
[C---:B------:R-:W-:Y:S01]  /*3b40*/  IMAD R12, R40.reuse, R11, RZ ;  /* 0x0000000b280c7224 */ /* 0x040fe200078e02ff */
[-C--:B------:R-:W-:Y:S04]  /*3b50*/  SHF.R.U32.HI R14, RZ, R5.reuse, R14 ;  /* 0x00000005ff0e7219 */ /* 0x080fe8000001160e */
[----:B------:R-:W-:Y:S02]  /*3b60*/  ISETP.GE.OR P0, PT, R3, R12, P0 ;  /* 0x0000000c0300720c */ /* 0x000fe40000706670 */
[----:B------:R-:W-:Y:S05]  /*3b70*/  SEL R15, R9, R14, !P2 ;  /* 0x0000000e090f7207 */ /* 0x000fea0005000000 */
[----:B------:R-:W-:Y:S04]  /*3b80*/  IMAD.MOV R14, RZ, RZ, -R15 ;  /* 0x000000ffff0e7224 */ /* 0x000fe800078e0a0f */
[----:B------:R-:W-:Y:S02]  /*3b90*/  IMAD R14, R40, R14, R9 ;  /* 0x0000000e280e7224 */ /* 0x000fe400078e0209 */
[C---:B------:R-:W-:Y:S05]  /*3ba0*/  @!P0 IMAD.HI.U32 R10, R3.reuse, R4, RZ ;  /* 0x00000004030a8227 */ /* 0x040fea00078e00ff */
[----:B------:R-:W-:Y:S04]  /*3bb0*/  @!P0 SHF.R.U32.HI R10, RZ, R5, R10 ;  /* 0x00000005ff0a8219 */ /* 0x000fe8000001160a */
[----:B------:R-:W-:Y:S01]  /*3bc0*/  @!P0 SEL R0, R3, R10, !P2 ;  /* 0x0000000a03008207 */ /* 0x000fe20005000000 */
[----:B------:R-:W-:Y:S03]  /*3bd0*/  IMAD.MOV R10, RZ, RZ, -R3 ;  /* 0x000000ffff0a7224 */ /* 0x000fe600078e0a03 */
[----:B------:R-:W-:Y:S01]  /*3be0*/  @!P0 IADD3 R15, PT, PT, R15, -R0, RZ ;  /* 0x800000000f0f8210 */ /* 0x000fe20007ffe0ff */
[----:B------:R-:W-:Y:S01]  /*3bf0*/  @!P0 IMAD R0, R11, R14, R0 ;  /* 0x0000000e0b008224 */ /* 0x000fe200078e0200 */
[----:B------:R-:W-:Y:S01]  /*3c00*/  IADD3 R11, PT, PT, -R9, RZ, RZ ;  /* 0x000000ff090b7210 */ /* 0x000fe20007ffe1ff */
[----:B------:R-:W-:Y:S02]  /*3c10*/  IMAD R13, R2, R10, R13 ;  /* 0x0000000a020d7224 */ /* 0x000fe400078e020d */
[----:B------:R-:W-:Y:S02]  /*3c20*/  @!P0 IMAD R9, R15, R40, R3 ;  /* 0x000000280f098224 */ /* 0x000fe400078e0203 */
[----:B------:R-:W-:Y:S02]  /*3c30*/  @!P0 IMAD.MOV.U32 R3, RZ, RZ, R0 ;  /* 0x000000ffff038224 */ /* 0x000fe400078e0000 */
[----:B------:R-:W-:Y:S02]  /*3c40*/  IMAD R8, R6, R11, R8 ;  /* 0x0000000b06087224 */ /* 0x000fe400078e0208 */
[----:B------:R-:W-:Y:S02]  /*3c50*/  IMAD R13, R3, R2, R13 ;  /* 0x00000002030d7224 */ /* 0x000fe400078e020d */
[----:B------:R-:W-:Y:S02]  /*3c60*/  IMAD R8, R9, R6, R8 ;  /* 0x0000000609087224 */ /* 0x000fe400078e0208 */
.L_x_67:
[----:B------:R-:W-:Y:S05]  /*3c70*/  BRA.U UP1, `(.L_x_68) ;  /* 0x0000000101107547 */ /* 0x000fea000b800000 */
[----:B------:R-:W-:Y:S04]  /*3c80*/  MOV R0, UR6 ;  /* 0x0000000600007c02 */ /* 0x000fe80008000f00 */
[----:B------:R-:W-:Y:S04]  /*3c90*/  SHF.L.U32 R3, R0, 0x1f, RZ ;  /* 0x0000001f00037819 */ /* 0x000fe800000006ff */
[----:B------:R-:W2:Y:S02]  /*3ca0*/  SYNCS.PHASECHK.TRANS64.TRYWAIT P0, [UR7+0x48], R3 ;  /* 0x00004803ff0075a7 */ /* 0x000ea40008001107 */
[----:B--2---:R-:W-:Y:S05]  /*3cb0*/  @!P0 BRA `(.L_x_69) ;  /* 0x00000038002c8947 */ /* 0x004fea0003800000 */
.L_x_68:
[----:B------:R-:W-:Y:S02]  /*3cc0*/  R2UR UR19, R21 ;  /* 0x00000000151372ca */ /* 0x000fe400000e0000 */
[----:B------:R-:W-:Y:S02]  /*3cd0*/  R2UR UR18, R20 ;  /* 0x00000000141272ca */ /* 0x000fe400000e0000 */
[----:B------:R-:W-:Y:S02]  /*3ce0*/  ISETP.NE.U32.AND P2, PT, RZ, UR4, PT ;  /* 0x00000004ff007c0c */ /* 0x000fe4000bf45070 */
[----:B------:R-:W-:Y:S02]  /*3cf0*/  SHF.L.U32 R12, R31, 0x1f, RZ ;  /* 0x0000001f1f0c7819 */ /* 0x000fe400000006ff */
[----:B------:R-:W-:Y:S05]  /*3d00*/  ISETP.NE.AND.EX P2, PT, RZ, UR5, PT, P2 ;  /* 0x00000005ff007c0c */ /* 0x000fea000bf45320 */
[----:B------:R-:W-:Y:S02]  /*3d10*/  USHF.L.U32 UR19, UR19, 0x6, URZ ;  /* 0x0000000613137899 */ /* 0x000fe400080006ff */
[----:B------:R-:W-:Y:S01]  /*3d20*/  USHF.L.U32 UR18, UR18, 0x7, URZ ;  /* 0x0000000712127899 */ /* 0x000fe200080006ff */
[----:B------:R-:W-:Y:S11]  /*3d30*/  BRA.U !UP3, `(.L_x_70) ;  /* 0x000000010b347547 */ /* 0x000ff6000b800000 */
[----:B------:R-:W-:Y:S01]  /*3d40*/  UPLOP3.LUT UP0, UPT, UPT, UPT, UP2, 0x80, 0x8 ;  /* 0x000000000008789c */ /* 0x000fe20003f0f020 */
[----:B--2---:R-:W-:Y:S02]  /*3d50*/  HFMA2 R0, -RZ, RZ, 0, 5.9604644775390625e-08 ;  /* 0x00000001ff007431 */ /* 0x004fe400000001ff */
[----:B------:R-:W-:Y:S03]  /*3d60*/  IMAD.MOV.U32 R91, RZ, RZ, 0x1 ;  /* 0x00000001ff5b7424 */ /* 0x000fe600078e00ff */
[----:B------:R-:W-:Y:S05]  /*3d70*/  PLOP3.LUT P0, PT, PT, PT, UP0, 0x80, 0x8 ;  /* 0x000000000008781c */ /* 0x000fea0003f0f008 */
[----:B------:R-:W2:Y:S01]  /*3d80*/  @UP0 LDCU.64 UR10, c[0x0][0x888] ;  /* 0x00011100ff0a07ac */ /* 0x000ea20008000a00 */
[----:B------:R-:W-:Y:S07]  /*3d90*/  @UP0 UIMAD UR8, UR36, UR4, URZ ;  /* 0x00000004240802a4 */ /* 0x000fee000f8e02ff */
[----:B------:R-:W-:Y:S01]  /*3da0*/  @!P0 PRMT R91, R0, 0x7610, R91 ;  /* 0x00007610005b8816 */ /* 0x000fe2000000005b */
[----:B--2---:R-:W-:Y:S03]  /*3db0*/  @UP0 UIMAD.WIDE UR10, UR8, 0x4, UR10 ;  /* 0x00000004080a08a5 */ /* 0x004fe6000f8e020a */
[----:B------:R-:W2:Y:S03]  /*3dc0*/  @!UP0 LDCU UR8, c[0x0][0x880] ;  /* 0x00011000ff0887ac */ /* 0x000ea60008000800 */
[----:B------:R-:W-:Y:S01]  /*3dd0*/  IMAD.U32 R10, RZ, RZ, UR10 ;  /* 0x0000000aff0a7e24 */ /* 0x000fe2000f8e00ff */
[----:B------:R-:W-:Y:S05]  /*3de0*/  MOV R11, UR11 ;  /* 0x0000000b000b7c02 */ /* 0x000fea0008000f00 */
[----:B-----5:R3:W5:Y:S02]  /*3df0*/  @P0 LDG.E R50, desc[UR46][R10.64] ;  /* 0x0000002e0a320981 */ /* 0x020764000c1e1900 */
[----:B--23--:R-:W-:Y:S07]  /*3e00*/  @!P0 IMAD.U32 R50, RZ, RZ, UR8 ;  /* 0x00000008ff328e24 */ /* 0x00cfee000f8e00ff */
.L_x_70:
[----:B-----5:R-:W-:Y:S01]  /*3e10*/  @!P2 ISETP.EQ.AND P0, PT, R50, RZ, PT ;  /* 0x000000ff3200a20c */ /* 0x020fe20003f02270 */
[----:B------:R-:W-:Y:S01]  /*3e20*/  @!UPT UIADD3 URZ, UPT, UPT, URZ, URZ, URZ ;  /* 0x000000fffffff290 */ /* 0x000fe2000fffe0ff */
[----:B------:R-:W-:Y:S11]  /*3e30*/  @!P2 BRA `(.L_x_71) ;  /* 0x000000000014a947 */ /* 0x000ff60003800000 */
[----:B------:R-:W-:Y:S02]  /*3e40*/  LOP3.LUT P2, RZ, R91, 0xff, RZ, 0xc0, !PT ;  /* 0x000000ff5bff7812 */ /* 0x000fe4000784c0ff */
[----:B------:R-:W-:Y:S04]  /*3e50*/  PLOP3.LUT P0, PT, PT, PT, UP0, 0x80, 0x8 ;  /* 0x000000000008781c */ /* 0x000fe80003f0f008 */
[----:B------:R-:W-:Y:S07]  /*3e60*/  PLOP3.LUT P0, PT, P0, PT, PT, 0x8, 0x80 ;  /* 0x000000000080781c */ /* 0x000fee000070e170 */
[----:B------:R-:W-:Y:S11]  /*3e70*/  @P2 ISETP.EQ.AND P0, PT, R50, RZ, PT ;  /* 0x000000ff3200220c */ /* 0x000ff60003f02270 */
[----:B------:R-:W-:Y:S02]  /*3e80*/  @!UPT UIADD3 URZ, UPT, UPT, URZ, URZ, URZ ;  /* 0x000000fffffff290 */ /* 0x000fe4000fffe0ff */
.L_x_71:
[----:B------:R-:W3:Y:S01]  /*3e90*/  SYNCS.PHASECHK.TRANS64.TRYWAIT P2, [UR7+0x30], R12 ;  /* 0x0000300cff0075a7 */ /* 0x000ee20008041107 */
[----:B------:R-:W-:Y:S04]  /*3ea0*/  ELECT P4, URZ, PT ;  /* 0x0000000000ff782f */ /* 0x000fe80003880000 */
[----:B------:R-:W-:Y:S11]  /*3eb0*/  PLOP3.LUT P4, PT, P0, P4, PT, 0xf2, 0x2f ;  /* 0x00000000002f781c */ /* 0x000ff60000789e72 */
[----:B------:R-:W-:Y:S02]  /*3ec0*/  @!UPT UIADD3 URZ, UPT, UPT, URZ, URZ, URZ ;  /* 0x000000fffffff290 */ /* 0x000fe4000fffe0ff */
[----:B-1----:R-:W-:Y:S05]  /*3ed0*/  @!P4 IADD3 R21, P0, PT, R32, 0x580, RZ ;  /* 0x000005802015c810 */ /* 0x002fea0007f1e0ff */
[----:B------:R-:W-:Y:S01]  /*3ee0*/  @!P4 IMAD.X R20, RZ, RZ, R33, P0 ;  /* 0x000000ffff14c224 */ /* 0x000fe200000e0621 */
[----:B---3--:R-:W-:Y:S07]  /*3ef0*/  @!P2 BRA `(.L_x_72) ;  /* 0x0000003400b4a947 */ /* 0x008fee0003800000 */
.L_x_129:
[----:B------:R-:W3:Y:S01]  /*3f00*/  LDC.64 R14, c[0x0][0xb10] ;  /* 0x0002c400ff0e7b82 */ /* 0x000ee20000000a00 */
[----:B------:R-:W-:Y:S01]  /*3f10*/  @!P4 R2UR UR8, R20 ;  /* 0x000000001408c2ca */ /* 0x000fe200000e0000 */
[----:B------:R-:W-:Y:S01]  /*3f20*/  VOTEU.ALL UP1, P4 ;  /* 0x0000000000ff7886 */ /* 0x000fe20002020000 */
[----:B------:R-:W-:Y:S01]  /*3f30*/  @!P4 R2UR UR9, R21 ;  /* 0x000000001509c2ca */ /* 0x000fe200000e0000 */
[----:B------:R-:W-:Y:S01]  /*3f40*/  UMOV UR10, 0x0 ;  /* 0x00000000000a7882 */ /* 0x000fe20000000000 */
[----:B------:R-:W-:Y:S03]  /*3f50*/  UMOV UR11, 0x10000000 ;  /* 0x10000000000b7882 */ /* 0x000fe60000000000 */
[----:B------:R-:W5:Y:S01]  /*3f60*/  LDC.64 R10, c[0x0][0xb18] ;  /* 0x0002c600ff0a7b82 */ /* 0x000f620000000a00 */
[----:B------:R-:W-:Y:S01]  /*3f70*/  @!UP1 UIADD3 UR16, UPT, UPT, UR7, 0x200, URZ ;  /* 0x0000020007109890 */ /* 0x000fe2000fffe0ff */
[----:B------:R-:W-:Y:S01]  /*3f80*/  @P3 SHF.R.U32.HI R28, RZ, 0x10, R25 ;  /* 0x00000010ff1c3819 */ /* 0x000fe20000011619 */
[----:B------:R-:W-:Y:S01]  /*3f90*/  VOTEU.ALL UP1, P4 ;  /* 0x0000000000ff7886 */ /* 0x000fe20002020000 */
[----:B------:R-:W-:Y:S01]  /*3fa0*/  UMOV UR20, UR36 ;  /* 0x0000002400147c82 */ /* 0x000fe20008000000 */
[----:B------:R-:W-:Y:S03]  /*3fb0*/  VIADD R30, R30, 0x1 ;  /* 0x000000011e1e7836 */ /* 0x000fe60000000000 */
[----:B--2---:R-:W2:Y:S01]  /*3fc0*/  @!P1 LDC R0, c[0x0][0xb20] ;  /* 0x0002c800ff009b82 */ /* 0x004ea20000000800 */
[----:B------:R-:W-:Y:S01]  /*3fd0*/  IMAD.U32 R21, RZ, RZ, UR8 ;  /* 0x00000008ff157e24 */ /* 0x000fe2000f8e00ff */
[----:B------:R-:W-:Y:S06]  /*3fe0*/  UPRMT UR8, UR37, 0x654, UR17 ;  /* 0x0000065425087896 */ /* 0x000fec0008000011 */
[----:B-1----:R-:W1:Y:S01]  /*3ff0*/  @!P1 LDC R3, c[0x0][0xb0c] ;  /* 0x0002c300ff039b82 */ /* 0x002e620000000800 */
[----:B------:R-:W-:Y:S01]  /*4000*/  IMAD.U32 R20, RZ, RZ, UR9 ;  /* 0x00000009ff147e24 */ /* 0x000fe2000f8e00ff */
[----:B------:R-:W-:Y:S04]  /*4010*/  @!P4 R2UR UR15, R21 ;  /* 0x00000000150fc2ca */ /* 0x000fe800000e0000 */
[----:B------:R-:W-:Y:S01]  /*4020*/  @!P4 R2UR UR14, R20 ;  /* 0x00000000140ec2ca */ /* 0x000fe200000e0000 */
[----:B------:R-:W-:Y:S11]  /*4030*/  @!P4 IMAD.MOV.U32 R20, RZ, RZ, 0x1000 ;  /* 0x00001000ff14c424 */ /* 0x000ff600078e00ff */
[----:B------:R-:W-:Y:S01]  /*4040*/  @!UPT UIADD3 URZ, UPT, UPT, URZ, URZ, URZ ;  /* 0x000000fffffff290 */ /* 0x000fe2000fffe0ff */
[----:B------:R1:W-:Y:S01]  /*4050*/  @!UP1 UTMALDG.3D [UR16], [UR14], desc[UR10] ;  /* 0x00000a100e0095b4 */ /* 0x0003e20008011000 */
[----:B------:R1:W-:Y:S02]  /*4060*/  @!P4 SYNCS.ARRIVE.TRANS64.RED.A0TR RZ, [UR7+0x20], R20 ;  /* 0x00002014ffffc9a7 */ /* 0x0003e40008300407 */
[----:B-1----:R-:W-:Y:S01]  /*4070*/  @!P1 ISETP.NE.AND P2, PT, R3, 0x1, PT ;  /* 0x000000010300980c */ /* 0x002fe20003f45270 */
[C---:B---3--:R-:W-:Y:S01]  /*4080*/  @!P1 IMAD.HI.U32 R14, R13.reuse, R14, RZ ;  /* 0x0000000e0d0e9227 */ /* 0x048fe200078e00ff */
[----:B-----5:R-:W-:Y:S03]  /*4090*/  @!P1 ISETP.NE.AND P0, PT, R10, 0x1, PT ;  /* 0x000000010a00980c */ /* 0x020fe60003f05270 */
[C---:B------:R-:W-:Y:S01]  /*40a0*/  @!P1 IMAD.HI.U32 R11, R8.reuse, R11, RZ ;  /* 0x0000000b080b9227 */ /* 0x040fe200078e00ff */
[----:B------:R-:W-:Y:S04]  /*40b0*/  @!P1 SHF.R.U32.HI R14, RZ, R15, R14 ;  /* 0x0000000fff0e9219 */ /* 0x000fe8000001160e */
[----:B--2---:R-:W-:Y:S01]  /*40c0*/  @!P1 SHF.R.U32.HI R9, RZ, R0, R11 ;  /* 0x00000000ff099219 */ /* 0x004fe2000001160b */
[----:B------:R-:W-:Y:S01]  /*40d0*/  SYNCS.ARRIVE.TRANS64.RED.A1T0 RZ, [UR8], RZ ;  /* 0x000000ffffff79a7 */ /* 0x000fe20008100408 */
[----:B------:R-:W-:Y:S02]  /*40e0*/  @!P1 SEL R14, R13, R14, !P2 ;  /* 0x0000000e0d0e9207 */ /* 0x000fe40005000000 */
[----:B------:R-:W-:Y:S01]  /*40f0*/  @!P1 SEL R9, R8, R9, !P0 ;  /* 0x0000000908099207 */ /* 0x000fe20004000000 */
[----:B------:R-:W1:Y:S04]  /*4100*/  SYNCS.PHASECHK.TRANS64.TRYWAIT P5, [UR7+0x38], R12 ;  /* 0x0000380cff0075a7 */ /* 0x000e6800080a1107 */
[----:B------:R-:W-:Y:S02]  /*4110*/  @!P1 IMAD.IADD R0, R9, 0x1, -R14 ;  /* 0x0000000109009824 */ /* 0x000fe400078e0a0e */
[----:B------:R-:W-:Y:S02]  /*4120*/  @!P1 IMAD.IADD R9, R14, 0x1, -R9 ;  /* 0x000000010e099824 */ /* 0x000fe400078e0a09 */
[----:B------:R-:W-:Y:S02]  /*4130*/  @!P1 IMAD R13, R0, R3, R13 ;  /* 0x00000003000d9224 */ /* 0x000fe400078e020d */
[----:B------:R-:W-:Y:S01]  /*4140*/  @!P1 IMAD R8, R9, R10, R8 ;  /* 0x0000000a09089224 */ /* 0x000fe200078e0208 */
[----:B-1----:R-:W-:Y:S06]  /*4150*/  @!P5 BRA `(.L_x_73) ;  /* 0x000000340034d947 */ /* 0x002fec0003800000 */
.L_x_131:
[----:B-1----:R-:W-:Y:S01]  /*4160*/  @!P4 IADD3 R3, P0, PT, R32, 0x580, RZ ;  /* 0x000005802003c810 */ /* 0x002fe20007f1e0ff */
[----:B------:R-:W-:Y:S01]  /*4170*/  VOTEU.ALL UP1, P4 ;  /* 0x0000000000ff7886 */ /* 0x000fe20002020000 */
[----:B------:R-:W-:Y:S01]  /*4180*/  UMOV UR20, 0x0 ;  /* 0x0000000000147882 */ /* 0x000fe20000000000 */
[----:B------:R-:W-:Y:S01]  /*4190*/  UMOV UR21, 0x10000000 ;  /* 0x1000000000157882 */ /* 0x000fe20000000000 */
[----:B------:R-:W-:Y:S01]  /*41a0*/  @!P4 R2UR UR9, R3 ;  /* 0x000000000309c2ca */ /* 0x000fe200000e0000 */
[----:B------:R-:W-:Y:S01]  /*41b0*/  @!P4 IMAD.X R0, RZ, RZ, R33, P0 ;  /* 0x000000ffff00c224 */ /* 0x000fe200000e0621 */
[----:B------:R-:W-:Y:S01]  /*41c0*/  @!UP1 UIADD3 UR10, UPT, UPT, UR18, 0x40, URZ ;  /* 0x00000040120a9890 */ /* 0x000fe2000fffe0ff */
[----:B------:R-:W-:Y:S01]  /*41d0*/  ISETP.NE.AND P0, PT, R30, 0x2, PT ;  /* 0x000000021e00780c */ /* 0x000fe20003f05270 */
[----:B------:R-:W-:Y:S01]  /*41e0*/  UMOV UR11, UR19 ;  /* 0x00000013000b7c82 */ /* 0x000fe20008000000 */
[----:B------:R-:W-:Y:S01]  /*41f0*/  UMOV UR12, UR36 ;  /* 0x00000024000c7c82 */ /* 0x000fe20008000000 */
[----:B------:R-:W-:Y:S01]  /*4200*/  @!P4 R2UR UR8, R0 ;  /* 0x000000000008c2ca */ /* 0x000fe200000e0000 */
[----:B------:R-:W-:Y:S01]  /*4210*/  IMAD.IADD R20, R8, 0x1, R83 ;  /* 0x0000000108147824 */ /* 0x000fe200078e0253 */
[----:B------:R-:W-:Y:S01]  /*4220*/  @P3 R2UR UR36, R28 ;  /* 0x000000001c2432ca */ /* 0x000fe200000e0000 */
[----:B------:R-:W-:Y:S01]  /*4230*/  IMAD.IADD R21, R13, 0x1, R90 ;  /* 0x000000010d157824 */ /* 0x000fe200078e025a */
[----:B------:R-:W-:Y:S02]  /*4240*/  SEL R0, RZ, 0x1, P0 ;  /* 0x00000001ff007807 */ /* 0x000fe40000000000 */
[----:B------:R-:W-:Y:S01]  /*4250*/  LOP3.LUT R31, R31, 0x1, RZ, 0x3c, !PT ;  /* 0x000000011f1f7812 */ /* 0x000fe200078e3cff */
[----:B------:R-:W-:Y:S01]  /*4260*/  IMAD.U32 R10, RZ, RZ, UR9 ;  /* 0x00000009ff0a7e24 */ /* 0x000fe2000f8e00ff */
[----:B------:R-:W-:Y:S01]  /*4270*/  @!UP1 UIADD3 UR9, UPT, UPT, UR7, 0x28, URZ ;  /* 0x0000002807099890 */ /* 0x000fe2000fffe0ff */
[----:B------:R-:W-:Y:S02]  /*4280*/  LOP3.LUT R29, R29, R0, RZ, 0x3c, !PT ;  /* 0x000000001d1d7212 */ /* 0x000fe400078e3cff */
[----:B------:R-:W-:Y:S02]  /*4290*/  SEL R30, R30, RZ, P0 ;  /* 0x000000ff1e1e7207 */ /* 0x000fe40000000000 */
[----:B------:R-:W-:Y:S01]  /*42a0*/  IMAD.U32 R11, RZ, RZ, UR8 ;  /* 0x00000008ff0b7e24 */ /* 0x000fe2000f8e00ff */
[----:B------:R-:W-:Y:S01]  /*42b0*/  @!P4 R2UR UR14, R10 ;  /* 0x000000000a0ec2ca */ /* 0x000fe200000e0000 */
[----:B------:R-:W-:Y:S01]  /*42c0*/  @!UP1 UIADD3 UR8, UPT, UPT, UR7, 0x1200, URZ ;  /* 0x0000120007089890 */ /* 0x000fe2000fffe0ff */
[----:B------:R-:W-:Y:S02]  /*42d0*/  VOTEU.ALL UP1, P4 ;  /* 0x0000000000ff7886 */ /* 0x000fe40002020000 */
[----:B------:R-:W-:Y:S11]  /*42e0*/  @!P4 R2UR UR15, R11 ;  /* 0x000000000b0fc2ca */ /* 0x000ff600000e0000 */
[----:B------:R-:W-:Y:S02]  /*42f0*/  @!UPT UIADD3 URZ, UPT, UPT, URZ, URZ, URZ ;  /* 0x000000fffffff290 */ /* 0x000fe4000fffe0ff */
[----:B------:R2:W-:Y:S01]  /*4300*/  @!UP1 UTMALDG.3D [UR8], [UR14], desc[UR20] ;  /* 0x000014080e0095b4 */ /* 0x0005e20008011000 */
[----:B------:R2:W-:Y:S01]  /*4310*/  @!P4 SYNCS.ARRIVE.TRANS64.RED.A0TR RZ, [UR7+0x28], R23 ;  /* 0x00002817ffffc9a7 */ /* 0x0005e20008300407 */
[----:B------:R-:W-:Y:S01]  /*4320*/  UPLOP3.LUT UP1, UPT, UPT, UPT, UPT, 0x80, 0x8 ;  /* 0x000000000008789c */ /* 0x000fe20003f2f070 */
[----:B------:R-:W-:Y:S01]  /*4330*/  SYNCS.ARRIVE.TRANS64.RED.A1T0 RZ, [UR13], RZ ;  /* 0x000000ffffff79a7 */ /* 0x000fe2000810040d */
[----:B------:R-:W-:Y:S09]  /*4340*/  @P3 BRA `(.L_x_74) ;  /* 0xfffffff400503947 */ /* 0x000ff2000383ffff */
[----:B------:R-:W-:-:S04]  /*4350*/  SHF.L.U32 R3, R31, 0x1f, RZ ;  /* 0x0000001f1f037819 */ /* 0x000fc800000006ff */
[----:B------:R-:W1:Y:S02]  /*4360*/  SYNCS.PHASECHK.TRANS64.TRYWAIT P0, [UR7+0x30], R3 ;  /* 0x00003003ff0075a7 */ /* 0x000e640008001107 */
[----:B-1----:R-:W-:Y:S05]  /*4370*/  @!P0 BRA `(.L_x_75) ;  /* 0x0000003000c48947 */ /* 0x002fea0003800000 */
.L_x_133:
[----:B-1----:R-:W-:-:S07]  /*4380*/  MOV R0, UR7 ;  /* 0x0000000700007c02 */ /* 0x002fce0008000f00 */
.L_x_76:
[----:B-1----:R-:W-:-:S04]  /*4390*/  SHF.L.U32 R3, R31, 0x1f, RZ ;  /* 0x0000001f1f037819 */ /* 0x002fc800000006ff */
[----:B------:R1:W3:Y:S03]  /*43a0*/  SYNCS.PHASECHK.TRANS64.TRYWAIT P0, [R0+URZ+0x38], R3 ;  /* 0x00003803000075a7 */ /* 0x0002e600080011ff */
[----:B---3--:R-:W-:Y:S05]  /*43b0*/  @!P0 NANOSLEEP.SYNCS 0x989680 ;  /* 0x009896800000895d */ /* 0x008fea0003900000 */
[----:B------:R-:W3:Y:S02]  /*43c0*/  @!P0 SYNCS.PHASECHK.TRANS64 P0, [R0+URZ+0x38], R3 ;  /* 0x00003803000085a7 */ /* 0x000ee400080010ff */
[----:B--23--:R-:W-:Y:S05]  /*43d0*/  @P0 EXIT ;  /* 0x000000000000094d */ /* 0x00cfea0003800000 */
[----:B------:R-:W-:Y:S05]  /*43e0*/  BRA `(.L_x_76) ;  /* 0xfffffffc00e87947 */ /* 0x000fea000383ffff */
.L_x_65:
[----:B------:R-:W-:-:S06]  /*43f0*/  UISETP.GE.AND UP1, UPT, UR8, 0x4, UPT ;  /* 0x000000040800788c */ /* 0x000fcc000bf26270 */
[----:B------:R-:W-:-:S13]  /*4400*/  PLOP3.LUT P0, PT, PT, PT, UP1, 0x80, 0x8 ;  /* 0x000000000008781c */ /* 0x000fda0003f0f018 */
[----:B------:R-:W-:Y:S05]  /*4410*/  @!P0 EXIT ;  /* 0x000000000000894d */ /* 0x000fea0003800000 */
[----:B------:R-:W-:Y:S01]  /*4420*/  BAR.SYNC.DEFER_BLOCKING 0x6, 0xa0 ;  /* 0x0182800000007b1d */ /* 0x000fe20000010000 */
[C---:B------:R-:W-:Y:S01]  /*4430*/  IMAD.SHL.U32 R2, R103.reuse, 0x40, RZ ;  /* 0x0000004067027824 */ /* 0x040fe200078e00ff */
[C---:B------:R-:W-:Y:S01]  /*4440*/  LOP3.LUT R105, R103.reuse, 0x60, RZ, 0xc0, !PT ;  /* 0x0000006067697812 */ /* 0x040fe200078ec0ff */
[C---:B------:R-:W-:Y:S02]  /*4450*/  IMAD.SHL.U32 R95, R103.reuse, 0x20, RZ ;  /* 0x00000020675f7824 */ /* 0x040fe400078e00ff */
[----:B------:R-:W-:Y:S02]  /*4460*/  HFMA2 R44, -RZ, RZ, 0, 0 ;  /* 0x00000000ff2c7431 */ /* 0x000fe400000001ff */
[C---:B------:R-:W-:Y:S01]  /*4470*/  IMAD.SHL.U32 R0, R103.reuse, 0x8, RZ ;  /* 0x0000000867007824 */ /* 0x040fe200078e00ff */
[----:B------:R-:W-:Y:S01]  /*4480*/  UMOV UR49, 0x400 ;  /* 0x0000040000317882 */ /* 0x000fe20000000000 */
[----:B------:R-:W1:Y:S01]  /*4490*/  LDC R93, c[0x0][0x370] ;  /* 0x0000dc00ff5d7b82 */ /* 0x000e620000000800 */
[----:B------:R-:W-:Y:S01]  /*44a0*/  ULEA UR49, UR37, UR49, 0x18 ;  /* 0x0000003125317291 */ /* 0x000fe2000f8ec0ff */
[----:B------:R-:W-:Y:S01]  /*44b0*/  LOP3.LUT R5, R2, 0x180, RZ, 0xc0, !PT ;  /* 0x0000018002057812 */ /* 0x000fe200078ec0ff */
[----:B------:R-:W-:Y:S01]  /*44c0*/  IMAD.U32 R46, R103, 0x10000, RZ ;  /* 0x00010000672e7824 */ /* 0x000fe200078e00ff */
[----:B------:R-:W-:Y:S01]  /*44d0*/  LOP3.LUT R95, R95, 0xc00, RZ, 0xc0, !PT ;  /* 0x00000c005f5f7812 */ /* 0x000fe200078ec0ff */
[----:B------:R-:W-:Y:S01]  /*44e0*/  UIADD3 UR4, UPT, UPT, UR49, 0x2200, URZ ;  /* 0x0000220031047890 */ /* 0x000fe2000fffe0ff */
[----:B------:R-:W-:Y:S01]  /*44f0*/  LOP3.LUT R0, R5, 0x30, R0, 0xf8, !PT ;  /* 0x0000003005007812 */ /* 0x000fe200078ef800 */
[----:B------:R-:W-:Y:S01]  /*4500*/  IMAD.SHL.U32 R5, R103, 0x2, RZ ;  /* 0x0000000267057824 */ /* 0x000fe200078e00ff */
[----:B------:R-:W2:Y:S01]  /*4510*/  LDC R42, c[0x0][0xb0c] ;  /* 0x0002c300ff2a7b82 */ /* 0x000ea20000000800 */
[----:B------:R-:W-:Y:S01]  /*4520*/  LOP3.LUT R95, R95, 0x40, R2, 0xf8, !PT ;  /* 0x000000405f5f7812 */ /* 0x000fe200078ef802 */
[----:B------:R-:W-:Y:S01]  /*4530*/  IMAD.MOV.U32 R102, RZ, RZ, RZ ;  /* 0x000000ffff667224 */ /* 0x000fe200078e00ff */
[----:B------:R-:W-:Y:S01]  /*4540*/  LOP3.LUT R46, R46, 0x600000, RZ, 0xc0, !PT ;  /* 0x006000002e2e7812 */ /* 0x000fe200078ec0ff */
[----:B------:R-:W-:Y:S01]  /*4550*/  IMAD.MOV.U32 R107, RZ, RZ, RZ ;  /* 0x000000ffff6b7224 */ /* 0x000fe200078e00ff */
[----:B------:R-:W-:-:S02]  /*4560*/  LOP3.LUT R0, R0, 0x20, R5, 0x78, !PT ;  /* 0x0000002000007812 */ /* 0x000fc400078e7805 */
[----:B------:R-:W-:Y:S02]  /*4570*/  CS2R R100, SRZ ;  /* 0x0000000000647805 */ /* 0x000fe4000001ff00 */
[----:B------:R-:W-:Y:S01]  /*4580*/  LOP3.LUT R95, R95, 0x200, R2, 0xf8, !PT ;  /* 0x000002005f5f7812 */ /* 0x000fe200078ef802 */
[----:B------:R-:W4:Y:S01]  /*4590*/  LDC R92, c[0x0][0xb20] ;  /* 0x0002c800ff5c7b82 */ /* 0x000f220000000800 */
[----:B------:R-:W3:Y:S01]  /*45a0*/  LDS R3, [UR49+0x100] ;  /* 0x00010031ff037984 */ /* 0x000ee20008000800 */
[----:B------:R-:W-:Y:S01]  /*45b0*/  LOP3.LUT R103, R103, 0x2, RZ, 0xc0, !PT ;  /* 0x0000000267677812 */ /* 0x000fe200078ec0ff */
[----:B------:R-:W-:Y:S01]  /*45c0*/  IMAD.MOV.U32 R99, RZ, RZ, RZ ;  /* 0x000000ffff637224 */ /* 0x000fe200078e00ff */
[----:B------:R-:W-:Y:S01]  /*45d0*/  LOP3.LUT R95, R95, R0, RZ, 0xfc, !PT ;  /* 0x000000005f5f7212 */ /* 0x000fe200078efcff */
[----:B------:R-:W-:Y:S01]  /*45e0*/  IMAD.U32 R104, RZ, RZ, UR4 ;  /* 0x00000004ff687e24 */ /* 0x000fe2000f8e00ff */
[----:B------:R-:W-:Y:S01]  /*45f0*/  IADD3 R97, PT, PT, -R103, RZ, RZ ;  /* 0x000000ff67617210 */ /* 0x000fe20007ffe1ff */
[----:B------:R-:W1:Y:S01]  /*4600*/  LDCU.64 UR52, c[0x0][0x348] ;  /* 0x00006900ff3477ac */ /* 0x000e620008000a00 */
[----:B------:R-:W1:Y:S01]  /*4610*/  LDC R41, c[0x0][0xb30] ;  /* 0x0002cc00ff297b82 */ /* 0x000e620000000800 */
[----:B------:R-:W1:Y:S01]  /*4620*/  LDCU.64 UR38, c[0x0][0x888] ;  /* 0x00011100ff2677ac */ /* 0x000e620008000a00 */
[----:B------:R-:W1:Y:S06]  /*4630*/  LDCU.64 UR44, c[0x0][0x890] ;  /* 0x00011200ff2c77ac */ /* 0x000e6c0008000a00 */
[----:B------:R-:W1:Y:S01]  /*4640*/  LDC.64 R88, c[0x0][0xb10] ;  /* 0x0002c400ff587b82 */ /* 0x000e620000000a00 */
[----:B------:R-:W-:-:S07]  /*4650*/  UIADD3 UR48, UPT, UPT, UR49, 0x200, URZ ;  /* 0x0000020031307890 */ /* 0x000fce000fffe0ff */
[----:B------:R-:W1:Y:S08]  /*4660*/  LDC.64 R38, c[0x0][0xb18] ;  /* 0x0002c600ff267b82 */ /* 0x000e700000000a00 */
[----:B------:R-:W1:Y:S08]  /*4670*/  LDC.64 R36, c[0x0][0xb28] ;  /* 0x0002ca00ff247b82 */ /* 0x000e700000000a00 */
[----:B------:R-:W1:Y:S01]  /*4680*/  LDC.64 R86, c[0x0][0x8b0] ;  /* 0x00022c00ff567b82 */ /* 0x000e620000000a00 */
[----:B---3--:R-:W-:-:S07]  /*4690*/  IMAD.IADD R46, R3, 0x1, R46 ;  /* 0x00000001032e7824 */ /* 0x008fce00078e022e */
[----:B------:R-:W3:Y:S08]  /*46a0*/  LDC.64 R84, c[0x0][0x8a8] ;  /* 0x00022a00ff547b82 */ /* 0x000ef00000000a00 */
[----:B--2-4-:R-:W1:Y:S02]  /*46b0*/  LDC R94, c[0x0][0x374] ;  /* 0x0000dd00ff5e7b82 */ /* 0x014e640000000800 */
.L_x_102:
[----:B------:R-:W-:Y:S02]  /*46c0*/  LEA R0, R107, UR49, 0x3 ;  /* 0x000000316b007c11 */ /* 0x000fe4000f8e18ff */
[----:B------:R-:W-:Y:S02]  /*46d0*/  SHF.L.U32 R3, R101, 0x1f, RZ ;  /* 0x0000001f65037819 */ /* 0x000fe400000006ff */
[----:B------:R-:W-:Y:S02]  /*46e0*/  LEA R16, R107, UR49, 0x4 ;  /* 0x000000316b107c11 */ /* 0x000fe4000f8e20ff */
[----:B------:R-:W2:Y:S02]  /*46f0*/  SYNCS.PHASECHK.TRANS64.TRYWAIT P0, [R0+URZ+0x50], R3 ;  /* 0x00005003000075a7 */ /* 0x000ea400080011ff */
[----:B-12---:R-:W-:Y:S05]  /*4700*/  @!P0 BRA `(.L_x_77) ;  /* 0x0000002c00f88947 */ /* 0x006fea0003800000 */
.L_x_134:
[----:B------:R-:W4:Y:S01]  /*4710*/  LDC.64 R12, c[0x0][0xb10] ;  /* 0x0002c400ff0c7b82 */ /* 0x000f220000000a00 */
[----:B------:R-:W3:Y:S01]  /*4720*/  LDS.128 R16, [R16+0xe0] ;  /* 0x0000e00010107984 */ /* 0x000ee20000000c00 */
[----:B-1----:R-:W-:Y:S01]  /*4730*/  ISETP.NE.AND P1, PT, R41, 0x1, PT ;  /* 0x000000012900780c */ /* 0x002fe20003f25270 */
[----:B--2---:R-:W-:Y:S01]  /*4740*/  VIADD R0, R0, 0x60 ;  /* 0x0000006000007836 */ /* 0x004fe20000000000 */
[----:B------:R-:W-:Y:S04]  /*4750*/  ISETP.GE.AND P0, PT, R40, 0x1, PT ;  /* 0x000000012800780c */ /* 0x000fe80003f06270 */
[----:B------:R-:W1:Y:S01]  /*4760*/  LDC.64 R10, c[0x0][0xb18] ;  /* 0x0002c600ff0a7b82 */ /* 0x000e620000000a00 */
[----:B------:R-:W-:Y:S01]  /*4770*/  PRMT R0, RZ, 0x654, R0 ;  /* 0x00000654ff007816 */ /* 0x000fe20000000000 */
[----:B------:R-:W-:Y:S01]  /*4780*/  @!PT LDS RZ, [RZ] ;  /* 0x00000000fffff984 */ /* 0x000fe20000000800 */
[----:B------:R-:W-:Y:S01]  /*4790*/  @!PT LDS RZ, [RZ] ;  /* 0x00000000fffff984 */ /* 0x000fe20000000800 */
[----:B------:R-:W-:Y:S01]  /*47a0*/  @!PT LDS RZ, [RZ] ;  /* 0x00000000fffff984 */ /* 0x000fe20000000800 */
[----:B------:R-:W-:Y:S01]  /*47b0*/  @!PT LDS RZ, [RZ] ;  /* 0x00000000fffff984 */ /* 0x000fe20000000800 */
[----:B------:R2:W-:Y:S06]  /*47c0*/  MEMBAR.ALL.CTA ;  /* 0x0000000000007992 */ /* 0x0005ec0000008000 */
[----:B--2---:R-:W2:Y:S01]  /*47d0*/  FENCE.VIEW.ASYNC.S ;  /* 0x00000000000073c6 */ /* 0x004ea20000000000 */
[----:B------:R-:W1:Y:S08]  /*47e0*/  @!P1 LDC R14, c[0x0][0xb20] ;  /* 0x0002c800ff0e9b82 */ /* 0x000e700000000800 */
[----:B------:R-:W1:Y:S01]  /*47f0*/  @!P1 LDC R9, c[0x0][0xb0c] ;  /* 0x0002c300ff099b82 */ /* 0x000e620000000800 */
[----:B--2---:R2:W-:Y:S01]  /*4800*/  SYNCS.ARRIVE.TRANS64.RED.A1T0 RZ, [R0+URZ], RZ ;  /* 0x000000ff00ff79a7 */ /* 0x0045e200081004ff */
[----:B---3--:R-:W-:Y:S04]  /*4810*/  LOP3.LUT P4, RZ, R18, 0x1, RZ, 0xc0, !PT ;  /* 0x0000000112ff7812 */ /* 0x008fe8000788c0ff */
[----:B------:R-:W-:Y:S09]  /*4820*/  P2R R106, PR, RZ, 0x10 ;  /* 0x00000010ff6a7803 */ /* 0x000ff20000000000 */
[----:B------:R-:W-:Y:S02]  /*4830*/  @P4 MOV R45, R16 ;  /* 0x00000010002d4202 */ /* 0x000fe40000000f00 */
[----:B------:R-:W-:Y:S01]  /*4840*/  @P4 LOP3.LUT R43, R17, 0xffff, RZ, 0xc0, !PT ;  /* 0x0000ffff112b4812 */ /* 0x000fe200078ec0ff */
[----:B--2-4-:R-:W-:Y:S06]  /*4850*/  @!P0 BRA `(.L_x_78) ;  /* 0x0000000000a48947 */ /* 0x014fec0003800000 */
[----:B------:R-:W-:Y:S01]  /*4860*/  IMAD.HI.U32 R23, R94, R39, RZ ;  /* 0x000000275e177227 */ /* 0x000fe200078e00ff */
[----:B------:R-:W-:Y:S02]  /*4870*/  ISETP.NE.AND P0, PT, R38, 0x1, PT ;  /* 0x000000012600780c */ /* 0x000fe40003f05270 */
[----:B------:R-:W-:Y:S01]  /*4880*/  ISETP.NE.AND P2, PT, R40, 0x1, PT ;  /* 0x000000012800780c */ /* 0x000fe20003f45270 */
[----:B------:R-:W-:Y:S01]  /*4890*/  IMAD.HI.U32 R22, R93, R88, RZ ;  /* 0x000000585d167227 */ /* 0x000fe200078e00ff */
[----:B------:R-:W-:Y:S02]  /*48a0*/  SHF.R.U32.HI R23, RZ, R92, R23 ;  /* 0x0000005cff177219 */ /* 0x000fe40000011617 */
[----:B------:R-:W-:Y:S01]  /*48b0*/  ISETP.NE.AND P3, PT, R42, 0x1, PT ;  /* 0x000000012a00780c */ /* 0x000fe20003f65270 */
[----:B------:R-:W-:Y:S01]  /*48c0*/  IMAD.HI.U32 R26, R45, R88, RZ ;  /* 0x000000582d1a7227 */ /* 0x000fe200078e00ff */
[----:B------:R-:W-:Y:S02]  /*48d0*/  SHF.R.U32.HI R22, RZ, R89, R22 ;  /* 0x00000059ff167219 */ /* 0x000fe40000011616 */
[----:B------:R-:W-:Y:S01]  /*48e0*/  SEL R3, R94, R23, !P0 ;  /* 0x000000175e037207 */ /* 0x000fe20004000000 */
[----:B------:R-:W-:Y:S01]  /*48f0*/  IMAD.HI.U32 R23, R43, R39, RZ ;  /* 0x000000272b177227 */ /* 0x000fe200078e00ff */
[----:B------:R-:W-:Y:S02]  /*4900*/  SEL R7, R93, R22, !P3 ;  /* 0x000000165d077207 */ /* 0x000fe40005800000 */
[----:B------:R-:W-:Y:S01]  /*4910*/  SHF.R.U32.HI R26, RZ, R89, R26 ;  /* 0x00000059ff1a7219 */ /* 0x000fe2000001161a */
[-C--:B------:R-:W-:Y:S04]  /*4920*/  IMAD.HI.U32 R22, R3, R36.reuse, RZ ;  /* 0x0000002403167227 */ /* 0x080fe800078e00ff */
[----:B------:R-:W-:Y:S01]  /*4930*/  IMAD.HI.U32 R24, R7, R36, RZ ;  /* 0x0000002407187227 */ /* 0x000fe200078e00ff */
[-C--:B------:R-:W-:Y:S02]  /*4940*/  @P2 SHF.R.U32.HI R3, RZ, R37.reuse, R22 ;  /* 0x00000025ff032219 */ /* 0x080fe40000011616 */
[----:B------:R-:W-:Y:S02]  /*4950*/  SHF.R.U32.HI R22, RZ, R92, R23 ;  /* 0x0000005cff167219 */ /* 0x000fe40000011617 */
[----:B------:R-:W-:Y:S01]  /*4960*/  @P2 SHF.R.U32.HI R7, RZ, R37, R24 ;  /* 0x00000025ff072219 */ /* 0x000fe20000011618 */
[C---:B------:R-:W-:Y:S01]  /*4970*/  IMAD R2, R40.reuse, R3, RZ ;  /* 0x0000000328027224 */ /* 0x040fe200078e02ff */
[----:B------:R-:W-:Y:S02]  /*4980*/  SEL R5, R43, R22, !P0 ;  /* 0x000000162b057207 */ /* 0x000fe40004000000 */
[----:B------:R-:W-:Y:S01]  /*4990*/  SEL R3, R45, R26, !P3 ;  /* 0x0000001a2d037207 */ /* 0x000fe20005800000 */
[----:B------:R-:W-:Y:S01]  /*49a0*/  IMAD R4, R40, R7, RZ ;  /* 0x0000000728047224 */ /* 0x000fe200078e02ff */
[C---:B------:R-:W-:Y:S01]  /*49b0*/  ISETP.GE.AND P0, PT, R5.reuse, R2, PT ;  /* 0x000000020500720c */ /* 0x040fe20003f06270 */
[----:B------:R-:W-:Y:S03]  /*49c0*/  IMAD.HI.U32 R6, R5, R36, RZ ;  /* 0x0000002405067227 */ /* 0x000fe600078e00ff */
[----:B------:R-:W-:Y:S01]  /*49d0*/  ISETP.GE.OR P0, PT, R3, R4, P0 ;  /* 0x000000040300720c */ /* 0x000fe20000706670 */
[----:B------:R-:W-:Y:S01]  /*49e0*/  IMAD.MOV R4, RZ, RZ, -R3 ;  /* 0x000000ffff047224 */ /* 0x000fe200078e0a03 */
[-C--:B------:R-:W-:Y:S03]  /*49f0*/  SHF.R.U32.HI R6, RZ, R37.reuse, R6 ;  /* 0x00000025ff067219 */ /* 0x080fe60000011606 */
[----:B------:R-:W-:Y:S01]  /*4a00*/  IMAD R45, R42, R4, R45 ;  /* 0x000000042a2d7224 */ /* 0x000fe200078e022d */
[----:B------:R-:W-:Y:S05]  /*4a10*/  SEL R15, R5, R6, !P2 ;  /* 0x00000006050f7207 */ /* 0x000fea0005000000 */
[----:B------:R-:W-:Y:S02]  /*4a20*/  IMAD.MOV R6, RZ, RZ, -R15 ;  /* 0x000000ffff067224 */ /* 0x000fe400078e0a0f */
[C---:B------:R-:W-:Y:S04]  /*4a30*/  @!P0 IMAD.HI.U32 R2, R3.reuse, R36, RZ ;  /* 0x0000002403028227 */ /* 0x040fe800078e00ff */
[----:B------:R-:W-:Y:S01]  /*4a40*/  IMAD R6, R40, R6, R5 ;  /* 0x0000000628067224 */ /* 0x000fe200078e0205 */
[----:B------:R-:W-:Y:S04]  /*4a50*/  @!P0 SHF.R.U32.HI R2, RZ, R37, R2 ;  /* 0x00000025ff028219 */ /* 0x000fe80000011602 */
[----:B------:R-:W-:Y:S02]  /*4a60*/  @!P0 SEL R0, R3, R2, !P2 ;  /* 0x0000000203008207 */ /* 0x000fe40005000000 */
[----:B------:R-:W-:Y:S02]  /*4a70*/  IADD3 R2, PT, PT, -R5, RZ, RZ ;  /* 0x000000ff05027210 */ /* 0x000fe40007ffe1ff */
[----:B------:R-:W-:Y:S01]  /*4a80*/  @!P0 IADD3 R8, PT, PT, R15, -R0, RZ ;  /* 0x800000000f088210 */ /* 0x000fe20007ffe0ff */
[----:B------:R-:W-:Y:S02]  /*4a90*/  @!P0 IMAD R0, R7, R6, R0 ;  /* 0x0000000607008224 */ /* 0x000fe400078e0200 */
[----:B------:R-:W-:Y:S02]  /*4aa0*/  IMAD R43, R38, R2, R43 ;  /* 0x00000002262b7224 */ /* 0x000fe400078e022b */
[----:B------:R-:W-:Y:S02]  /*4ab0*/  @!P0 IMAD R5, R8, R40, R3 ;  /* 0x0000002808058224 */ /* 0x000fe400078e0203 */
[----:B------:R-:W-:Y:S04]  /*4ac0*/  @!P0 IMAD.MOV.U32 R3, RZ, RZ, R0 ;  /* 0x000000ffff038224 */ /* 0x000fe800078e0000 */
[----:B------:R-:W-:Y:S02]  /*4ad0*/  IMAD R45, R3, R42, R45 ;  /* 0x0000002a032d7224 */ /* 0x000fe400078e022d */
[----:B------:R-:W-:Y:S07]  /*4ae0*/  IMAD R43, R5, R38, R43 ;  /* 0x00000026052b7224 */ /* 0x000fee00078e022b */
.L_x_78:
[----:B-1----:R-:W-:Y:S01]  /*4af0*/  @!P1 ISETP.NE.AND P0, PT, R10, 0x1, PT ;  /* 0x000000010a00980c */ /* 0x002fe20003f05270 */
[----:B------:R-:W-:Y:S01]  /*4b00*/  @!P1 IMAD.HI.U32 R0, R45, R12, RZ ;  /* 0x0000000c2d009227 */ /* 0x000fe200078e00ff */
[----:B------:R-:W-:Y:S01]  /*4b10*/  @!P1 ISETP.NE.AND P2, PT, R9, 0x1, PT ;  /* 0x000000010900980c */ /* 0x000fe20003f45270 */
[----:B------:R-:W-:Y:S01]  /*4b20*/  ULOP3.LUT UP0, URZ, UR48, 0x1b0, URZ, 0xc0, !UPT ;  /* 0x000001b030ff7892 */ /* 0x000fe2000f80c0ff */
[----:B------:R-:W-:Y:S01]  /*4b30*/  R2UR UR42, R21 ;  /* 0x00000000152a72ca */ /* 0x000fe200000e0000 */
[----:B------:R-:W-:Y:S01]  /*4b40*/  @!P1 IMAD.HI.U32 R3, R43, R11, RZ ;  /* 0x0000000b2b039227 */ /* 0x000fe200078e00ff */
[----:B------:R-:W-:Y:S02]  /*4b50*/  @!P1 SHF.R.U32.HI R0, RZ, R13, R0 ;  /* 0x0000000dff009219 */ /* 0x000fe40000011600 */
[----:B------:R-:W-:Y:S01]  /*4b60*/  R2UR UR41, R20 ;  /* 0x00000000142972ca */ /* 0x000fe200000e0000 */
[----:B------:R-:W-:Y:S01]  /*4b70*/  VIADD R107, R107, 0x1 ;  /* 0x000000016b6b7836 */ /* 0x000fe20000000000 */
[----:B------:R-:W-:Y:S02]  /*4b80*/  @!P1 SHF.R.U32.HI R2, RZ, R14, R3 ;  /* 0x0000000eff029219 */ /* 0x000fe40000011603 */
[----:B------:R-:W-:Y:S02]  /*4b90*/  @!P1 SEL R3, R45, R0, !P2 ;  /* 0x000000002d039207 */ /* 0x000fe40005000000 */
[----:B------:R-:W-:Y:S02]  /*4ba0*/  @!P1 SEL R2, R43, R2, !P0 ;  /* 0x000000022b029207 */ /* 0x000fe40004000000 */
[----:B------:R-:W-:Y:S01]  /*4bb0*/  @P4 SHF.R.U32.HI R98, RZ, 0x10, R17 ;  /* 0x00000010ff624819 */ /* 0x000fe20000011611 */
[----:B------:R-:W-:Y:S02]  /*4bc0*/  USHF.L.U32 UR42, UR42, 0x6, URZ ;  /* 0x000000062a2a7899 */ /* 0x000fe400080006ff */
[----:B------:R-:W-:Y:S02]  /*4bd0*/  @!P1 IMAD.IADD R0, R2, 0x1, -R3 ;  /* 0x0000000102009824 */ /* 0x000fe400078e0a03 */
[----:B------:R-:W-:Y:S01]  /*4be0*/  @!P1 IMAD.IADD R2, R3, 0x1, -R2 ;  /* 0x0000000103029824 */ /* 0x000fe200078e0a02 */
[----:B------:R-:W-:Y:S01]  /*4bf0*/  USHF.L.U32 UR41, UR41, 0x7, URZ ;  /* 0x0000000729297899 */ /* 0x000fe200080006ff */
[----:B------:R-:W-:Y:S02]  /*4c00*/  @!P1 IMAD R45, R0, R9, R45 ;  /* 0x00000009002d9224 */ /* 0x000fe400078e022d */
[----:B------:R-:W-:Y:S01]  /*4c10*/  @!P1 IMAD R43, R2, R10, R43 ;  /* 0x0000000a022b9224 */ /* 0x000fe200078e022b */
[----:B------:R-:W-:Y:S08]  /*4c20*/  BRA.U !UP0, `(.L_x_79) ;  /* 0x0000000108407547 */ /* 0x000ff0000b800000 */
[----:B------:R-:W1:Y:S01]  /*4c30*/  LDCU.64 UR8, c[0x4][0x80] ;  /* 0x01001000ff0877ac */ /* 0x000e620008000a00 */
[----:B------:R-:W-:Y:S01]  /*4c40*/  MOV R3, 0x0 ;  /* 0x0000000000037802 */ /* 0x000fe20000000f00 */
[----:B------:R-:W-:Y:S02]  /*4c50*/  HFMA2 R12, -RZ, RZ, 0, 5.9604644775390625e-08 ;  /* 0x00000001ff0c7431 */ /* 0x000fe400000001ff */
[----:B------:R-:W-:Y:S02]  /*4c60*/  IMAD.MOV.U32 R8, RZ, RZ, 0x70 ;  /* 0x00000070ff087424 */ /* 0x000fe400078e00ff */
[----:B------:R-:W-:Y:S01]  /*4c70*/  IMAD.MOV.U32 R13, RZ, RZ, RZ ;  /* 0x000000ffff0d7224 */ /* 0x000fe200078e00ff */
[----:B------:R-:W2:Y:S01]  /*4c80*/  LDCU.64 UR6, c[0x4][0x88] ;  /* 0x01001100ff0677ac */ /* 0x000ea20008000a00 */
[----:B------:R-:W3:Y:S01]  /*4c90*/  LDC.64 R2, c[0x4][R3] ;  /* 0x0100000003027b82 */ /* 0x000ee20000000a00 */
[----:B------:R-:W4:Y:S01]  /*4ca0*/  LDCU.64 UR4, c[0x4][0x8] ;  /* 0x01000100ff0477ac */ /* 0x000f220008000a00 */
[----:B-1----:R-:W-:Y:S01]  /*4cb0*/  MOV R5, UR9 ;  /* 0x0000000900057c02 */ /* 0x002fe20008000f00 */
[----:B------:R-:W-:Y:S01]  /*4cc0*/  IMAD.U32 R4, RZ, RZ, UR8 ;  /* 0x00000008ff047e24 */ /* 0x000fe2000f8e00ff */
[----:B--2---:R-:W-:Y:S01]  /*4cd0*/  MOV R7, UR7 ;  /* 0x0000000700077c02 */ /* 0x004fe20008000f00 */
[----:B------:R-:W-:Y:S01]  /*4ce0*/  IMAD.U32 R6, RZ, RZ, UR6 ;  /* 0x00000006ff067e24 */ /* 0x000fe2000f8e00ff */
[----:B----4-:R-:W-:Y:S01]  /*4cf0*/  MOV R11, UR5 ;  /* 0x00000005000b7c02 */ /* 0x010fe20008000f00 */
[----:B------:R-:W-:Y:S02]  /*4d00*/  IMAD.U32 R10, RZ, RZ, UR4 ;  /* 0x00000004ff0a7e24 */ /* 0x000fe4000f8e00ff */
[----:B------:R-:W-:Y:S07]  /*4d10*/  LEPC R20, `(.L_x_79) ;  /* 0x000000001014794e */ /* 0x000fee0000000000 */
[----:B---3-5:R-:W-:Y:S05]  /*4d20*/  CALL.ABS.NOINC R2 ;  /* 0x0000000002007343 */ /* 0x028fea0003c00000 */
.L_x_79:
[----:B------:R-:W-:Y:S01]  /*4d30*/  LOP3.LUT P0, RZ, R104, 0x1b0, RZ, 0xc0, !PT ;  /* 0x000001b068ff7812 */ /* 0x000fe2000780c0ff */
[----:B------:R-:W-:Y:S11]  /*4d40*/  BSSY.RECONVERGENT B6, `(.L_x_80) ;  /* 0x0000013000067945 */ /* 0x000ff60003800200 */
[----:B------:R-:W-:Y:S01]  /*4d50*/  @!UPT UIADD3 URZ, UPT, UPT, URZ, URZ, URZ ;  /* 0x000000fffffff290 */ /* 0x000fe2000fffe0ff */
[----:B------:R-:W-:Y:S05]  /*4d60*/  @!P0 BRA `(.L_x_81) ;  /* 0x0000000000408947 */ /* 0x000fea0003800000 */
        /* <DEDUP_REMOVED lines=16> */
.L_x_81:
[----:B------:R-:W-:Y:S05]  /*4e70*/  BSYNC.RECONVERGENT B6 ;  /* 0x0000000000067941 */ /* 0x000fea0003800200 */
.L_x_80:
[----:B------:R-:W-:Y:S01]  /*4e80*/  ISETP.NE.U32.AND P4, PT, R86, RZ, PT ;  /* 0x000000ff5600720c */ /* 0x000fe20003f85070 */
[----:B------:R-:W-:Y:S01]  /*4e90*/  UISETP.NE.AND UP2, UPT, UR50, URZ, UPT ;  /* 0x000000ff3200728c */ /* 0x000fe2000bf45270 */
[----:B------:R-:W-:Y:S01]  /*4ea0*/  ISETP.NE.U32.AND P2, PT, RZ, UR38, PT ;  /* 0x00000026ff007c0c */ /* 0x000fe2000bf45070 */
[----:B------:R-:W-:Y:S01]  /*4eb0*/  UISETP.NE.U32.AND UP1, UPT, UR44, URZ, UPT ;  /* 0x000000ff2c00728c */ /* 0x000fe2000bf25070 */
[----:B------:R-:W-:Y:S01]  /*4ec0*/  ISETP.NE.AND.EX P4, PT, R87, RZ, PT, P4 ;  /* 0x000000ff5700720c */ /* 0x000fe20003f85340 */
[----:B------:R-:W-:Y:S01]  /*4ed0*/  UPLOP3.LUT UP0, UPT, UPT, UPT, UPT, 0x40, 0x4 ;  /* 0x000000000004789c */ /* 0x000fe20003f0e870 */
[----:B------:R-:W-:Y:S01]  /*4ee0*/  ISETP.NE.AND.EX P2, PT, RZ, UR39, PT, P2 ;  /* 0x00000027ff007c0c */ /* 0x000fe2000bf45320 */
[----:B------:R-:W-:Y:S01]  /*4ef0*/  UISETP.NE.AND.EX UP1, UPT, UR45, URZ, UPT, UP1 ;  /* 0x000000ff2d00728c */ /* 0x000fe2000bf25310 */
[----:B------:R-:W-:Y:S04]  /*4f00*/  PLOP3.LUT P1, PT, PT, PT, UP2, 0x80, 0x8 ;  /* 0x000000000008781c */ /* 0x000fe80003f2f028 */
[----:B------:R-:W-:Y:S06]  /*4f10*/  @UP2 UPLOP3.LUT UP0, UPT, UPT, UPT, UP1, 0x80, 0x8 ;  /* 0x000000000008289c */ /* 0x000fec0003f0f010 */
[----:B------:R-:W-:Y:S01]  /*4f20*/  PLOP3.LUT P0, PT, PT, PT, UP0, 0x80, 0x8 ;  /* 0x000000000008781c */ /* 0x000fe20003f0f008 */
[----:B------:R-:W-:Y:S01]  /*4f30*/  @!UPT UIADD3 URZ, UPT, UPT, URZ, URZ, URZ ;  /* 0x000000fffffff290 */ /* 0x000fe2000fffe0ff */
[----:B------:R-:W-:Y:S11]  /*4f40*/  BRA.U !UP1, `(.L_x_82) ;  /* 0x0000000109387547 */ /* 0x000ff6000b800000 */
[----:B------:R-:W-:Y:S01]  /*4f50*/  UISETP.NE.U32.AND UP0, UPT, UR38, URZ, UPT ;  /* 0x000000ff2600728c */ /* 0x000fe2000bf05070 */
[----:B------:R-:W-:Y:S02]  /*4f60*/  HFMA2 R0, -RZ, RZ, 0, 5.9604644775390625e-08 ;  /* 0x00000001ff007431 */ /* 0x000fe400000001ff */
[----:B------:R-:W-:Y:S01]  /*4f70*/  IMAD.MOV.U32 R91, RZ, RZ, 0x1 ;  /* 0x00000001ff5b7424 */ /* 0x000fe200078e00ff */
[----:B------:R-:W-:Y:S06]  /*4f80*/  UISETP.NE.AND.EX UP0, UPT, UR39, URZ, UPT, UP0 ;  /* 0x000000ff2700728c */ /* 0x000fec000bf05300 */
[----:B------:R-:W-:Y:S05]  /*4f90*/  PLOP3.LUT P3, PT, PT, PT, UP0, 0x80, 0x8 ;  /* 0x000000000008781c */ /* 0x000fea0003f6f008 */
[----:B------:R-:W1:Y:S01]  /*4fa0*/  @UP0 LDCU.64 UR6, c[0x0][0x888] ;  /* 0x00011100ff0607ac */ /* 0x000e620008000a00 */
[----:B------:R-:W-:Y:S07]  /*4fb0*/  @UP0 UIMAD UR4, UR36, UR44, URZ ;  /* 0x0000002c240402a4 */ /* 0x000fee000f8e02ff */
[----:B------:R-:W-:Y:S01]  /*4fc0*/  @!P3 PRMT R91, R0, 0x7610, R91 ;  /* 0x00007610005bb816 */ /* 0x000fe2000000005b */
[----:B-1----:R-:W-:Y:S03]  /*4fd0*/  @UP0 UIMAD.WIDE UR6, UR4, 0x4, UR6 ;  /* 0x00000004040608a5 */ /* 0x002fe6000f8e0206 */
[----:B------:R-:W1:Y:S03]  /*4fe0*/  @!UP0 LDCU UR4, c[0x0][0x880] ;  /* 0x00011000ff0487ac */ /* 0x000e660008000800 */
[----:B------:R-:W-:Y:S01]  /*4ff0*/  IMAD.U32 R2, RZ, RZ, UR6 ;  /* 0x00000006ff027e24 */ /* 0x000fe2000f8e00ff */
[----:B------:R-:W-:Y:S05]  /*5000*/  MOV R3, UR7 ;  /* 0x0000000700037c02 */ /* 0x000fea0008000f00 */
[----:B-----5:R2:W5:Y:S02]  /*5010*/  @P3 LDG.E R50, desc[UR46][R2.64] ;  /* 0x0000002e02323981 */ /* 0x020564000c1e1900 */
[----:B-12---:R-:W-:Y:S02]  /*5020*/  @!P3 IMAD.U32 R50, RZ, RZ, UR4 ;  /* 0x00000004ff32be24 */ /* 0x006fe4000f8e00ff */
.L_x_82:
[----:B------:R-:W-:Y:S05]  /*5030*/  @!P4 BRA `(.L_x_83) ;  /* 0x000000000020c947 */ /* 0x000fea0003800000 */
[----:B------:R-:W-:Y:S04]  /*5040*/  ISETP.NE.U32.AND P3, PT, R84, RZ, PT ;  /* 0x000000ff5400720c */ /* 0x000fe80003f65070 */
[----:B------:R-:W-:Y:S11]  /*5050*/  ISETP.NE.AND.EX P3, PT, R85, RZ, PT, P3 ;  /* 0x000000ff5500720c */ /* 0x000ff60003f65330 */
[----:B------:R-:W-:Y:S02]  /*5060*/  @!UPT UIADD3 URZ, UPT, UPT, URZ, URZ, URZ ;  /* 0x000000fffffff290 */ /* 0x000fe4000fffe0ff */
[----:B------:R-:W1:Y:S01]  /*5070*/  @P3 LDC.64 R2, c[0x0][0x8a8] ;  /* 0x00022a00ff023b82 */ /* 0x000e620000000a00 */
[----:B------:R-:W-:Y:S04]  /*5080*/  @P3 IMAD R0, R86, UR36, RZ ;  /* 0x0000002456003c24 */ /* 0x000fe8000f8e02ff */
[----:B-1----:R-:W-:Y:S05]  /*5090*/  @P3 IMAD.WIDE R2, R0, 0x4, R2 ;  /* 0x0000000400023825 */ /* 0x002fea00078e0202 */
[----:B-----5:R1:W5:Y:S02]  /*50a0*/  @P3 LDG.E R47, desc[UR46][R2.64] ;  /* 0x0000002e022f3981 */ /* 0x020364000c1e1900 */
[----:B-1----:R-:W2:Y:S02]  /*50b0*/  @!P3 LDC R47, c[0x0][0x8a0] ;  /* 0x00022800ff2fbb82 */ /* 0x002ea40000000800 */
.L_x_83:
[----:B-----5:R-:W-:Y:S01]  /*50c0*/  ISETP.NE.AND P4, PT, R50, RZ, PT ;  /* 0x000000ff3200720c */ /* 0x020fe20003f85270 */
[----:B------:R-:W-:Y:S01]  /*50d0*/  BSSY B1, `(.L_x_84) ;  /* 0x0000042000017945 */ /* 0x000fe20003800000 */
[----:B------:R-:W-:Y:S01]  /*50e0*/  SEL R9, RZ, 0xffffffff, P2 ;  /* 0xffffffffff097807 */ /* 0x000fe20001000000 */
[----:B------:R-:W-:Y:S01]  /*50f0*/  IMAD.MOV.U32 R55, RZ, RZ, 0x1 ;  /* 0x00000001ff377424 */ /* 0x000fe200078e00ff */
[----:B------:R-:W-:Y:S02]  /*5100*/  LOP3.LUT P3, RZ, R91, 0xff, RZ, 0xc0, !PT ;  /* 0x000000ff5bff7812 */ /* 0x000fe4000786c0ff */
[----:B------:R-:W-:Y:S02]  /*5110*/  CS2R R62, SRZ ;  /* 0x00000000003e7805 */ /* 0x000fe4000001ff00 */
[----:B------:R-:W-:Y:S02]  /*5120*/  @P1 SEL R2, RZ, 0xffffffff, P4 ;  /* 0xffffffffff021807 */ /* 0x000fe40002000000 */
[----:B------:R-:W-:Y:S02]  /*5130*/  CS2R R60, SRZ ;  /* 0x00000000003c7805 */ /* 0x000fe4000001ff00 */
[----:B------:R-:W-:Y:S02]  /*5140*/  LEA R0, R100, UR49, 0x3 ;  /* 0x0000003164007c11 */ /* 0x000fe4000f8e18ff */
[----:B------:R-:W-:Y:S02]  /*5150*/  CS2R R58, SRZ ;  /* 0x00000000003a7805 */ /* 0x000fe4000001ff00 */
[----:B------:R-:W-:Y:S02]  /*5160*/  @P0 SEL R2, R9, R2, !P3 ;  /* 0x0000000209020207 */ /* 0x000fe40005800000 */
[----:B------:R-:W-:Y:S02]  /*5170*/  CS2R R56, SRZ ;  /* 0x0000000000387805 */ /* 0x000fe4000001ff00 */
[----:B------:R-:W-:Y:S02]  /*5180*/  LEA R108, R44, UR49, 0x3 ;  /* 0x000000312c6c7c11 */ /* 0x000fe4000f8e18ff */
[----:B------:R-:W-:Y:S02]  /*5190*/  @P1 LOP3.LUT R2, R2, 0x1, RZ, 0xc0, !PT ;  /* 0x0000000102021812 */ /* 0x000fe400078ec0ff */
[----:B------:R-:W-:Y:S02]  /*51a0*/  SHF.L.U32 R7, R102, 0x1f, RZ ;  /* 0x0000001f66077819 */ /* 0x000fe400000006ff */
[----:B------:R-:W-:Y:S02]  /*51b0*/  ISETP.NE.U32.OR P6, PT, R2, 0x1, !P1 ;  /* 0x000000010200780c */ /* 0x000fe40004fc5470 */
[----:B------:R-:W-:Y:S02]  /*51c0*/  PLOP3.LUT P2, PT, PT, PT, UP1, 0x80, 0x8 ;  /* 0x000000000008781c */ /* 0x000fe40003f4f018 */
[C---:B------:R-:W-:Y:S02]  /*51d0*/  LEA.HI R5, R44.reuse, R44, RZ, 0x1 ;  /* 0x0000002c2c057211 */ /* 0x040fe400078f08ff */
[----:B------:R-:W-:Y:S02]  /*51e0*/  SEL R2, RZ, 0xffffffff, P4 ;  /* 0xffffffffff027807 */ /* 0x000fe40002000000 */
[----:B------:R-:W-:Y:S01]  /*51f0*/  P2R R64, PR, RZ, 0x40 ;  /* 0x00000040ff407803 */ /* 0x000fe20000000000 */
[C---:B------:R-:W-:Y:S01]  /*5200*/  IMAD.SHL.U32 R3, R5.reuse, 0x40, RZ ;  /* 0x0000004005037824 */ /* 0x040fe200078e00ff */
[----:B------:R-:W-:Y:S03]  /*5210*/  LOP3.LUT R5, R5, 0xffe, RZ, 0xc0, !PT ;  /* 0x00000ffe05057812 */ /* 0x000fe600078ec0ff */
[----:B------:R-:W-:Y:S02]  /*5220*/  @P6 SHF.L.U32 R11, R99, 0x1f, RZ ;  /* 0x0000001f630b6819 */ /* 0x000fe400000006ff */
[----:B------:R-:W-:Y:S01]  /*5230*/  @P2 SEL R2, R9, R2, !P3 ;  /* 0x0000000209022207 */ /* 0x000fe20005800000 */
[----:B------:R-:W-:Y:S01]  /*5240*/  IMAD.IADD R48, R44, 0x1, -R5 ;  /* 0x000000012c307824 */ /* 0x000fe200078e0a05 */
[----:B------:R-:W1:Y:S01]  /*5250*/  @P6 SYNCS.PHASECHK.TRANS64.TRYWAIT P1, [R0+URZ+0x20], R11 ;  /* 0x0000200b000065a7 */ /* 0x000e6200080211ff */
[----:B------:R-:W-:Y:S02]  /*5260*/  LOP3.LUT R3, R3, 0xffffff80, RZ, 0xc0, !PT ;  /* 0xffffff8003037812 */ /* 0x000fe400078ec0ff */
[----:B------:R-:W-:Y:S03]  /*5270*/  LOP3.LUT R2, R2, 0x1, RZ, 0xc0, !PT ;  /* 0x0000000102027812 */ /* 0x000fe600078ec0ff */
[----:B------:R-:W-:Y:S01]  /*5280*/  IMAD.IADD R3, R46, 0x1, R3 ;  /* 0x000000012e037824 */ /* 0x000fe200078e0203 */
[----:B------:R-:W-:Y:S03]  /*5290*/  ISETP.NE.U32.AND P5, PT, R2, 0x1, PT ;  /* 0x000000010200780c */ /* 0x000fe60003fa5070 */
[----:B------:R-:W-:Y:S01]  /*52a0*/  IMAD R48, R48, 0x100000, R3 ;  /* 0x0010000030307824 */ /* 0x000fe200078e0203 */
[----:B------:R-:W-:Y:S01]  /*52b0*/  P2R R72, PR, RZ, 0x20 ;  /* 0x00000020ff487803 */ /* 0x000fe20000000000 */
[----:B------:R3:W4:Y:S01]  /*52c0*/  SYNCS.PHASECHK.TRANS64.TRYWAIT P0, [R108+URZ+0x70], R7 ;  /* 0x000070076c0075a7 */ /* 0x00072200080011ff */
[----:B-1----:R-:W-:Y:S01]  /*52d0*/  @P6 SEL R55, RZ, 0x1, !P1 ;  /* 0x00000001ff376807 */ /* 0x002fe20004800000 */
[----:B---3--:R-:W-:Y:S06]  /*52e0*/  @!P6 BRA `(.L_x_85) ;  /* 0x000000000080e947 */ /* 0x008fec0003800000 */
[----:B------:R-:W-:Y:S01]  /*52f0*/  @P5 IMAD R4, R100, 0x1000, R95 ;  /* 0x0000100064045824 */ /* 0x000fe200078e025f */
[----:B------:R-:W-:Y:S01]  /*5300*/  ISETP.NE.AND P1, PT, R55, RZ, PT ;  /* 0x000000ff3700720c */ /* 0x000fe20003f25270 */
[----:B------:R-:W-:Y:S01]  /*5310*/  BSSY B0, `(.L_x_86) ;  /* 0x000000b000007945 */ /* 0x000fe20003800000 */
[----:B------:R-:W-:Y:S01]  /*5320*/  CS2R R58, SRZ ;  /* 0x00000000003a7805 */ /* 0x000fe2000001ff00 */
[----:B------:R-:W-:Y:S01]  /*5330*/  @P5 VIADD R2, R4, UR49 ;  /* 0x0000003104025c36 */ /* 0x000fe20008000000 */
[----:B------:R-:W-:Y:S02]  /*5340*/  CS2R R56, SRZ ;  /* 0x0000000000387805 */ /* 0x000fe4000001ff00 */
[----:B------:R-:W-:Y:S02]  /*5350*/  CS2R R62, SRZ ;  /* 0x00000000003e7805 */ /* 0x000fe4000001ff00 */
[----:B------:R-:W-:Y:S01]  /*5360*/  CS2R R60, SRZ ;  /* 0x00000000003c7805 */ /* 0x000fe2000001ff00 */
[----:B------:R-:W-:Y:S04]  /*5370*/  @P5 IMAD R2, R103, -0x10, R2 ;  /* 0xfffffff067025824 */ /* 0x000fe800078e0202 */
[----:B------:R-:W-:Y:S05]  /*5380*/  @P1 BRA `(.L_x_87) ;  /* 0x00000000000c1947 */ /* 0x000fea0003800000 */
[----:B------:R-:W-:Y:S04]  /*5390*/  SHF.L.U32 R3, R99, 0x1f, RZ ;  /* 0x0000001f63037819 */ /* 0x000fe800000006ff */
[----:B------:R-:W1:Y:S02]  /*53a0*/  SYNCS.PHASECHK.TRANS64.TRYWAIT P1, [R0+URZ+0x20], R3 ;  /* 0x00002003000075a7 */ /* 0x000e6400080211ff */
[----:B-1----:R-:W-:Y:S05]  /*53b0*/  @!P1 BRA `(.L_x_88) ;  /* 0x0000002000e09947 */ /* 0x002fea0003800000 */
.L_x_87:
[----:B------:R-:W-:Y:S05]  /*53c0*/  BSYNC B0 ;  /* 0x0000000000007941 */ /* 0x000fea0003800000 */
.L_x_86:
[----:B------:R-:W-:Y:S01]  /*53d0*/  ISETP.NE.AND P1, PT, R72, RZ, PT ;  /* 0x000000ff4800720c */ /* 0x000fe20003f25270 */
[----:B-1----:R-:W-:Y:S02]  /*53e0*/  VIADD R3, R0, 0x30 ;  /* 0x0000003000037836 */ /* 0x002fe40000000000 */
[----:B------:R-:W-:Y:S02]  /*53f0*/  IMAD.U32 R0, RZ, RZ, UR37 ;  /* 0x00000025ff007e24 */ /* 0x000fe4000f8e00ff */
[----:B------:R-:W-:Y:S03]  /*5400*/  VIADD R100, R100, 0x1 ;  /* 0x0000000164647836 */ /* 0x000fe60000000000 */
[----:B------:R-:W-:Y:S05]  /*5410*/  PRMT R0, R0, 0x654, R3 ;  /* 0x0000065400007816 */ /* 0x000fea0000000003 */
[----:B------:R1:W3:Y:S04]  /*5420*/  @P1 LDS.128 R56, [R4+UR49+0x200] ;  /* 0x0002003104381984 */ /* 0x0002e80008000c00 */
[----:B------:R1:W1:Y:S01]  /*5430*/  @P1 LDS.128 R60, [R2+0x210] ;  /* 0x00021000023c1984 */ /* 0x0002620000000c00 */
[C---:B------:R-:W-:Y:S01]  /*5440*/  ISETP.NE.AND P1, PT, R100.reuse, 0x2, PT ;  /* 0x000000026400780c */ /* 0x040fe20003f25270 */
[----:B------:R-:W-:Y:S01]  /*5450*/  @!PT LDS RZ, [RZ] ;  /* 0x00000000fffff984 */ /* 0x000fe20000000800 */
[----:B------:R-:W-:Y:S01]  /*5460*/  @!PT LDS RZ, [RZ] ;  /* 0x00000000fffff984 */ /* 0x000fe20000000800 */
[----:B------:R-:W-:Y:S01]  /*5470*/  @!PT LDS RZ, [RZ] ;  /* 0x00000000fffff984 */ /* 0x000fe20000000800 */
[----:B------:R-:W-:Y:S01]  /*5480*/  @!PT LDS RZ, [RZ] ;  /* 0x00000000fffff984 */ /* 0x000fe20000000800 */
[----:B------:R5:W-:Y:S06]  /*5490*/  MEMBAR.ALL.CTA ;  /* 0x0000000000007992 */ /* 0x000bec0000008000 */
[----:B-----5:R-:W5:Y:S01]  /*54a0*/  FENCE.VIEW.ASYNC.S ;  /* 0x00000000000073c6 */ /* 0x020f620000000000 */
[----:B------:R-:W-:Y:S01]  /*54b0*/  SEL R100, R100, RZ, P1 ;  /* 0x000000ff64647207 */ /* 0x000fe20000800000 */
[----:B-----5:R5:W-:Y:S02]  /*54c0*/  SYNCS.ARRIVE.TRANS64.RED.A1T0 RZ, [R0+URZ], RZ ;  /* 0x000000ff00ff79a7 */ /* 0x020be400081004ff */
[----:B-----5:R-:W-:Y:S04]  /*54d0*/  SEL R0, RZ, 0x1, P1 ;  /* 0x00000001ff007807 */ /* 0x020fe80000800000 */
[----:B---3--:R-:W-:Y:S02]  /*54e0*/  LOP3.LUT R99, R99, R0, RZ, 0x3c, !PT ;  /* 0x0000000063637212 */ /* 0x008fe400078e3cff */
.L_x_85:
[----:B------:R-:W-:Y:S05]  /*54f0*/  BSYNC B1 ;  /* 0x0000000000017941 */ /* 0x000fea0003800000 */
.L_x_84:
[----:B------:R-:W-:Y:S04]  /*5500*/  SHF.R.U32.HI R3, RZ, 0x15, R48 ;  /* 0x00000015ff037819 */ /* 0x000fe80000011630 */
[----:B------:R-:W-:Y:S01]  /*5510*/  LOP3.LUT P1, RZ, R3, 0x3, R96, 0x48, !PT ;  /* 0x0000000303ff7812 */ /* 0x000fe20007824860 */
[----:B------:R-:W-:Y:S01]  /*5520*/  @!UPT UIADD3 URZ, UPT, UPT, URZ, URZ, URZ ;  /* 0x000000fffffff290 */ /* 0x000fe2000fffe0ff */
[----:B----4-:R-:W-:Y:S11]  /*5530*/  @P0 BRA `(.L_x_89) ;  /* 0x0000000000080947 */ /* 0x010ff60003800000 */
[----:B------:R-:W3:Y:S02]  /*5540*/  SYNCS.PHASECHK.TRANS64.TRYWAIT P0, [R108+URZ+0x70], R7 ;  /* 0x000070076c0075a7 */ /* 0x000ee400080011ff */
[----:B---3--:R-:W-:Y:S05]  /*5550*/  @!P0 BRA `(.L_x_90) ;  /* 0x00000020008c8947 */ /* 0x008fea0003800000 */
.L_x_89:
[----:B------:R-:W-:Y:S05]  /*5560*/  @!P1 BRA `(.L_x_91) ;  /* 0x0000000000409947 */ /* 0x000fea0003800000 */
[----:B------:R-:W4:Y:S01]  /*5570*/  LDCU.64 UR8, c[0x4][0x70] ;  /* 0x01000e00ff0877ac */ /* 0x000f220008000a00 */
[----:B------:R-:W-:Y:S01]  /*5580*/  MOV R3, 0x0 ;  /* 0x0000000000037802 */ /* 0x000fe20000000f00 */
[----:B------:R-:W-:Y:S02]  /*5590*/  HFMA2 R12, -RZ, RZ, 0, 5.9604644775390625e-08 ;  /* 0x00000001ff0c7431 */ /* 0x000fe400000001ff */
[----:B------:R-:W-:Y:S02]  /*55a0*/  IMAD.MOV.U32 R8, RZ, RZ, 0x192 ;  /* 0x00000192ff087424 */ /* 0x000fe400078e00ff */
[----:B------:R-:W-:Y:S01]  /*55b0*/  IMAD.MOV.U32 R13, RZ, RZ, RZ ;  /* 0x000000ffff0d7224 */ /* 0x000fe200078e00ff */
[----:B------:R-:W3:Y:S01]  /*55c0*/  LDCU.64 UR6, c[0x4][0x78] ;  /* 0x01000f00ff0677ac */ /* 0x000ee20008000a00 */
[----:B-1----:R-:W1:Y:S01]  /*55d0*/  LDC.64 R2, c[0x4][R3] ;  /* 0x0100000003027b82 */ /* 0x002e620000000a00 */
[----:B------:R-:W5:Y:S01]  /*55e0*/  LDCU.64 UR4, c[0x4][0x10] ;  /* 0x01000200ff0477ac */ /* 0x000f620008000a00 */
[----:B----4-:R-:W-:Y:S01]  /*55f0*/  MOV R5, UR9 ;  /* 0x0000000900057c02 */ /* 0x010fe20008000f00 */
[----:B------:R-:W-:Y:S01]  /*5600*/  IMAD.U32 R4, RZ, RZ, UR8 ;  /* 0x00000008ff047e24 */ /* 0x000fe2000f8e00ff */
[----:B---3--:R-:W-:Y:S01]  /*5610*/  MOV R7, UR7 ;  /* 0x0000000700077c02 */ /* 0x008fe20008000f00 */
[----:B------:R-:W-:Y:S01]  /*5620*/  IMAD.U32 R6, RZ, RZ, UR6 ;  /* 0x00000006ff067e24 */ /* 0x000fe2000f8e00ff */
[----:B-----5:R-:W-:Y:S01]  /*5630*/  MOV R11, UR5 ;  /* 0x00000005000b7c02 */ /* 0x020fe20008000f00 */
[----:B------:R-:W-:Y:S02]  /*5640*/  IMAD.U32 R10, RZ, RZ, UR4 ;  /* 0x00000004ff0a7e24 */ /* 0x000fe4000f8e00ff */
[----:B------:R-:W-:Y:S07]  /*5650*/  LEPC R20, `(.L_x_91) ;  /* 0x000000001014794e */ /* 0x000fee0000000000 */
[----:B-12---:R-:W-:Y:S05]  /*5660*/  CALL.ABS.NOINC R2 ;  /* 0x0000000002007343 */ /* 0x006fea0003c00000 */
.L_x_91:
[----:B------:R-:W-:Y:S05]  /*5670*/  WARPSYNC.ALL ;  /* 0x0000000000007948 */ /* 0x000fea0003800000 */
[----:B------:R-:W-:Y:S01]  /*5680*/  R2UR UR4, R48 ;  /* 0x00000000300472ca */ /* 0x000fe200000e0000 */
[----:B------:R-:W-:Y:S01]  /*5690*/  BSSY.RECONVERGENT B0, `(.L_x_92) ;  /* 0x00000a0000007945 */ /* 0x000fe20003800200 */
[C---:B------:R-:W-:Y:S02]  /*56a0*/  SHF.L.U32 R51, R56.reuse, 0x10, RZ ;  /* 0x0000001038337819 */ /* 0x040fe400000006ff */
[C---:B------:R-:W-:Y:S02]  /*56b0*/  PRMT R49, R56.reuse, 0x8880, RZ ;  /* 0x0000888038317816 */ /* 0x040fe400000000ff */
[----:B------:R-:W-:Y:S02]  /*56c0*/  SHF.R.S32.HI R51, RZ, 0x18, R51 ;  /* 0x00000018ff337819 */ /* 0x000fe40000011433 */
[----:B------:R-:W-:Y:S02]  /*56d0*/  SHF.L.U32 R52, R56, 0x8, RZ ;  /* 0x0000000838347819 */ /* 0x000fe400000006ff */
[C---:B------:R-:W-:Y:S02]  /*56e0*/  PRMT R54, R58.reuse, 0x8880, RZ ;  /* 0x000088803a367816 */ /* 0x040fe400000000ff */
[----:B------:R-:W-:Y:S01]  /*56f0*/  SHF.L.U32 R53, R58, 0x8, RZ ;  /* 0x000000083a357819 */ /* 0x000fe200000006ff */
[----:B-1-3--:R-:W-:Y:S01]  /*5700*/  LDTM.16dp32bit_t0_t15.x32 R4, tmem[UR4] ;  /* 0x00000004000479ee */ /* 0x00afe20008a80000 */
[----:B------:R-:W2:Y:S01]  /*5710*/  LDTM.16dp32bit_t16_t31.x32 R4, tmem[UR4+0x20] ;  /* 0x00002004000479ee */ /* 0x000ea20008aa0000 */
[----:B------:R-:W-:Y:S02]  /*5720*/  ISETP.NE.AND P6, PT, R64, RZ, PT ;  /* 0x000000ff4000720c */ /* 0x000fe40003fc5270 */
[----:B------:R-:W-:Y:S02]  /*5730*/  IADD3 R74, PT, PT, R95, UR49, RZ ;  /* 0x000000315f4a7c10 */ /* 0x000fe4000fffe0ff */
[----:B------:R-:W-:Y:S02]  /*5740*/  SHF.L.U32 R73, R97, 0x4, RZ ;  /* 0x0000000461497819 */ /* 0x000fe400000006ff */
[----:B------:R-:W-:Y:S02]  /*5750*/  SHF.R.S32.HI R53, RZ, 0x18, R53 ;  /* 0x00000018ff357819 */ /* 0x000fe40000011435 */
[----:B------:R-:W-:Y:S02]  /*5760*/  IADD3 R112, PT, PT, R74, R73, RZ ;  /* 0x000000494a707210 */ /* 0x000fe40007ffe0ff */
[----:B------:R-:W-:Y:S01]  /*5770*/  ISETP.NE.AND P0, PT, R105, RZ, PT ;  /* 0x000000ff6900720c */ /* 0x000fe20003f05270 */
[C---:B--2---:R-:W-:Y:S02]  /*5780*/  IMAD R0, R47.reuse, R4, RZ ;  /* 0x000000042f007224 */ /* 0x044fe400078e02ff */
[----:B------:R-:W-:Y:S02]  /*5790*/  IMAD R2, R47, R5, RZ ;  /* 0x000000052f027224 */ /* 0x000fe400078e02ff */
[----:B------:R-:W-:Y:S01]  /*57a0*/  IMAD R0, R49, R50, R0 ;  /* 0x0000003231007224 */ /* 0x000fe200078e0200 */
[----:B------:R-:W-:Y:S01]  /*57b0*/  SHF.R.S32.HI R49, RZ, 0x18, R52 ;  /* 0x00000018ff317819 */ /* 0x000fe20000011434 */
[----:B------:R-:W-:Y:S01]  /*57c0*/  IMAD R3, R47, R6, RZ ;  /* 0x000000062f037224 */ /* 0x000fe200078e02ff */
[----:B------:R-:W-:Y:S01]  /*57d0*/  SHF.L.U32 R52, R57, 0x10, RZ ;  /* 0x0000001039347819 */ /* 0x000fe200000006ff */
[-C--:B------:R-:W-:Y:S01]  /*57e0*/  IMAD R2, R51, R50.reuse, R2 ;  /* 0x0000003233027224 */ /* 0x080fe200078e0202 */
[----:B------:R-:W-:Y:S01]  /*57f0*/  SHF.R.S32.HI R51, RZ, 0x18, R56 ;  /* 0x00000018ff337819 */ /* 0x000fe20000011438 */
[----:B------:R-:W-:Y:S02]  /*5800*/  IMAD R7, R47, R7, RZ ;  /* 0x000000072f077224 */ /* 0x000fe400078e02ff */
[-C--:B------:R-:W-:Y:S01]  /*5810*/  IMAD R3, R49, R50.reuse, R3 ;  /* 0x0000003231037224 */ /* 0x080fe200078e0203 */
[----:B------:R-:W-:Y:S01]  /*5820*/  PRMT R49, R57, 0x8880, RZ ;  /* 0x0000888039317816 */ /* 0x000fe200000000ff */
[----:B------:R-:W-:Y:S01]  /*5830*/  IMAD R7, R51, R50, R7 ;  /* 0x0000003233077224 */ /* 0x000fe200078e0207 */
[----:B------:R-:W-:Y:S01]  /*5840*/  SHF.R.S32.HI R51, RZ, 0x18, R52 ;  /* 0x00000018ff337819 */ /* 0x000fe20000011434 */
[----:B------:R-:W-:Y:S02]  /*5850*/  IMAD R4, R47, R8, RZ ;  /* 0x000000082f047224 */ /* 0x000fe400078e02ff */
[----:B------:R-:W-:Y:S01]  /*5860*/  IMAD.SHL.U32 R52, R57, 0x100, RZ ;  /* 0x0000010039347824 */ /* 0x000fe200078e00ff */
[----:B------:R-:W-:Y:S01]  /*5870*/  I2IP.S8.S32.SAT R65, R7, R3, RZ ;  /* 0x0000000307417239 */ /* 0x000fe200000014ff */
[----:B------:R-:W-:Y:S02]  /*5880*/  IMAD R5, R47, R9, RZ ;  /* 0x000000092f057224 */ /* 0x000fe400078e02ff */
[----:B------:R-:W-:Y:S01]  /*5890*/  IMAD R4, R49, R50, R4 ;  /* 0x0000003231047224 */ /* 0x000fe200078e0204 */
[----:B------:R-:W-:Y:S01]  /*58a0*/  SHF.R.S32.HI R49, RZ, 0x18, R52 ;  /* 0x00000018ff317819 */ /* 0x000fe20000011434 */
[----:B------:R-:W-:Y:S01]  /*58b0*/  IMAD R6, R47, R10, RZ ;  /* 0x0000000a2f067224 */ /* 0x000fe200078e02ff */
[----:B------:R-:W-:Y:S01]  /*58c0*/  I2IP.S8.S32.SAT R64, R2, R0, R65 ;  /* 0x0000000002407239 */ /* 0x000fe20000001441 */
[-C--:B------:R-:W-:Y:S01]  /*58d0*/  IMAD R5, R51, R50.reuse, R5 ;  /* 0x0000003233057224 */ /* 0x080fe200078e0205 */
[----:B------:R-:W-:Y:S01]  /*58e0*/  SHF.L.U32 R52, R58, 0x10, RZ ;  /* 0x000000103a347819 */ /* 0x000fe200000006ff */
[----:B------:R-:W-:Y:S01]  /*58f0*/  IMAD R11, R47, R11, RZ ;  /* 0x0000000b2f0b7224 */ /* 0x000fe200078e02ff */
[----:B------:R-:W-:Y:S01]  /*5900*/  SHF.R.S32.HI R51, RZ, 0x18, R57 ;  /* 0x00000018ff337819 */ /* 0x000fe20000011439 */
[----:B------:R-:W-:Y:S01]  /*5910*/  IMAD R6, R49, R50, R6 ;  /* 0x0000003231067224 */ /* 0x000fe200078e0206 */
[----:B------:R-:W-:Y:S01]  /*5920*/  SHF.R.S32.HI R52, RZ, 0x18, R52 ;  /* 0x00000018ff347819 */ /* 0x000fe20000011434 */
[C---:B------:R-:W-:Y:S02]  /*5930*/  IMAD R8, R47.reuse, R12, RZ ;  /* 0x0000000c2f087224 */ /* 0x040fe400078e02ff */
[----:B------:R-:W-:Y:S02]  /*5940*/  IMAD.MOV.U32 R49, RZ, RZ, R54 ;  /* 0x000000ffff317224 */ /* 0x000fe400078e0036 */
[----:B------:R-:W-:Y:S02]  /*5950*/  IMAD R9, R47, R13, RZ ;  /* 0x0000000d2f097224 */ /* 0x000fe400078e02ff */
[----:B------:R-:W-:Y:S01]  /*5960*/  IMAD R11, R51, R50, R11 ;  /* 0x00000032330b7224 */ /* 0x000fe200078e020b */
[----:B------:R-:W-:Y:S01]  /*5970*/  SHF.R.S32.HI R51, RZ, 0x18, R58 ;  /* 0x00000018ff337819 */ /* 0x000fe2000001143a */
[----:B------:R-:W-:Y:S02]  /*5980*/  IMAD R10, R47, R14, RZ ;  /* 0x0000000e2f0a7224 */ /* 0x000fe400078e02ff */
[----:B------:R-:W-:Y:S01]  /*5990*/  IMAD R8, R49, R50, R8 ;  /* 0x0000003231087224 */ /* 0x000fe200078e0208 */
[----:B------:R-:W-:Y:S01]  /*59a0*/  I2IP.S8.S32.SAT R65, R11, R6, RZ ;  /* 0x000000060b417239 */ /* 0x000fe200000014ff */
[----:B------:R-:W-:Y:S01]  /*59b0*/  IMAD R15, R47, R15, RZ ;  /* 0x0000000f2f0f7224 */ /* 0x000fe200078e02ff */
[----:B------:R-:W-:Y:S01]  /*59c0*/  PRMT R49, R59, 0x8880, RZ ;  /* 0x000088803b317816 */ /* 0x000fe200000000ff */
[----:B------:R-:W-:Y:S01]  /*59d0*/  IMAD R9, R52, R50, R9 ;  /* 0x0000003234097224 */ /* 0x000fe200078e0209 */
[----:B------:R-:W-:Y:S01]  /*59e0*/  I2IP.S8.S32.SAT R65, R5, R4, R65 ;  /* 0x0000000405417239 */ /* 0x000fe20000001441 */
[-C--:B------:R-:W-:Y:S01]  /*59f0*/  IMAD R10, R53, R50.reuse, R10 ;  /* 0x00000032350a7224 */ /* 0x080fe200078e020a */
[----:B------:R-:W-:Y:S01]  /*5a00*/  SHF.L.U32 R53, R59, 0x8, RZ ;  /* 0x000000083b357819 */ /* 0x000fe200000006ff */
[----:B------:R-:W-:Y:S01]  /*5a10*/  IMAD R15, R51, R50, R15 ;  /* 0x00000032330f7224 */ /* 0x000fe200078e020f */
[----:B------:R-:W-:Y:S01]  /*5a20*/  SHF.L.U32 R51, R59, 0x10, RZ ;  /* 0x000000103b337819 */ /* 0x000fe200000006ff */
[C---:B------:R-:W-:Y:S01]  /*5a30*/  IMAD R12, R47.reuse, R16, RZ ;  /* 0x000000102f0c7224 */ /* 0x040fe200078e02ff */
[----:B------:R-:W-:Y:S01]  /*5a40*/  SHF.R.S32.HI R53, RZ, 0x18, R53 ;  /* 0x00000018ff357819 */ /* 0x000fe20000011435 */
[C---:B------:R-:W-:Y:S01]  /*5a50*/  IMAD R13, R47.reuse, R17, RZ ;  /* 0x000000112f0d7224 */ /* 0x040fe200078e02ff */
[----:B------:R-:W-:Y:S01]  /*5a60*/  SHF.R.S32.HI R51, RZ, 0x18, R51 ;  /* 0x00000018ff337819 */ /* 0x000fe20000011433 */
[----:B------:R-:W-:Y:S01]  /*5a70*/  IMAD R14, R47, R18, RZ ;  /* 0x000000122f0e7224 */ /* 0x000fe200078e02ff */
[----:B------:R-:W-:Y:S01]  /*5a80*/  I2IP.S8.S32.SAT R66, R15, R10, RZ ;  /* 0x0000000a0f427239 */ /* 0x000fe200000014ff */
[----:B------:R-:W-:Y:S01]  /*5a90*/  IMAD R12, R49, R50, R12 ;  /* 0x00000032310c7224 */ /* 0x000fe200078e020c */
[----:B------:R-:W-:Y:S01]  /*5aa0*/  SHF.R.S32.HI R49, RZ, 0x18, R59 ;  /* 0x00000018ff317819 */ /* 0x000fe2000001143b */
[----:B------:R-:W-:Y:S01]  /*5ab0*/  IMAD R19, R47, R19, RZ ;  /* 0x000000132f137224 */ /* 0x000fe200078e02ff */
[----:B------:R-:W-:Y:S01]  /*5ac0*/  I2IP.S8.S32.SAT R66, R9, R8, R66 ;  /* 0x0000000809427239 */ /* 0x000fe20000001442 */
[-C--:B------:R-:W-:Y:S01]  /*5ad0*/  IMAD R13, R51, R50.reuse, R13 ;  /* 0x00000032330d7224 */ /* 0x080fe200078e020d */
[C---:B------:R-:W-:Y:S01]  /*5ae0*/  PRMT R51, R60.reuse, 0x8880, RZ ;  /* 0x000088803c337816 */ /* 0x040fe200000000ff */
[-C--:B------:R-:W-:Y:S01]  /*5af0*/  IMAD R14, R53, R50.reuse, R14 ;  /* 0x00000032350e7224 */ /* 0x080fe200078e020e */
[----:B------:R-:W-:Y:S01]  /*5b00*/  PRMT R53, R61, 0x8880, RZ ;  /* 0x000088803d357816 */ /* 0x000fe200000000ff */
[----:B------:R-:W-:Y:S01]  /*5b10*/  IMAD R19, R49, R50, R19 ;  /* 0x0000003231137224 */ /* 0x000fe200078e0213 */
[----:B------:R-:W-:Y:S01]  /*5b20*/  MOV R49, R51 ;  /* 0x0000003300317202 */ /* 0x000fe20000000f00 */
[----:B------:R-:W-:Y:S02]  /*5b30*/  IMAD R16, R47, R20, RZ ;  /* 0x000000142f107224 */ /* 0x000fe400078e02ff */
[C---:B------:R-:W-:Y:S01]  /*5b40*/  IMAD.U32 R52, R60.reuse, 0x10000, RZ ;  /* 0x000100003c347824 */ /* 0x040fe200078e00ff */
[----:B------:R-:W-:Y:S01]  /*5b50*/  I2IP.S8.S32.SAT R67, R19, R14, RZ ;  /* 0x0000000e13437239 */ /* 0x000fe200000014ff */
[----:B------:R-:W-:Y:S01]  /*5b60*/  IMAD R16, R49, R50, R16 ;  /* 0x0000003231107224 */ /* 0x000fe200078e0210 */
[----:B------:R-:W-:Y:S01]  /*5b70*/  SHF.L.U32 R49, R60, 0x8, RZ ;  /* 0x000000083c317819 */ /* 0x000fe200000006ff */
[C---:B------:R-:W-:Y:S01]  /*5b80*/  IMAD R17, R47.reuse, R21, RZ ;  /* 0x000000152f117224 */ /* 0x040fe200078e02ff */
[----:B------:R-:W-:Y:S01]  /*5b90*/  SHF.R.S32.HI R51, RZ, 0x18, R52 ;  /* 0x00000018ff337819 */ /* 0x000fe20000011434 */
[C---:B------:R-:W-:Y:S01]  /*5ba0*/  IMAD R18, R47.reuse, R22, RZ ;  /* 0x000000162f127224 */ /* 0x040fe200078e02ff */
[----:B------:R-:W-:Y:S01]  /*5bb0*/  SHF.R.S32.HI R49, RZ, 0x18, R49 ;  /* 0x00000018ff317819 */ /* 0x000fe20000011431 */
[----:B------:R-:W-:Y:S01]  /*5bc0*/  IMAD R23, R47, R23, RZ ;  /* 0x000000172f177224 */ /* 0x000fe200078e02ff */
[----:B------:R-:W-:Y:S01]  /*5bd0*/  I2IP.S8.S32.SAT R67, R13, R12, R67 ;  /* 0x0000000c0d437239 */ /* 0x000fe20000001443 */
[----:B------:R-:W-:Y:S01]  /*5be0*/  IMAD R17, R51, R50, R17 ;  /* 0x0000003233117224 */ /* 0x000fe200078e0211 */
[C---:B------:R-:W-:Y:S01]  /*5bf0*/  SHF.L.U32 R52, R61.reuse, 0x10, RZ ;  /* 0x000000103d347819 */ /* 0x040fe200000006ff */
[----:B------:R-:W-:Y:S01]  /*5c00*/  IMAD.SHL.U32 R54, R61, 0x100, RZ ;  /* 0x000001003d367824 */ /* 0x000fe200078e00ff */
[----:B------:R-:W-:Y:S01]  /*5c10*/  SHF.R.S32.HI R51, RZ, 0x18, R60 ;  /* 0x00000018ff337819 */ /* 0x000fe2000001143c */
[----:B------:R-:W-:Y:S01]  /*5c20*/  IMAD R20, R47, R24, RZ ;  /* 0x000000182f147224 */ /* 0x000fe200078e02ff */
[----:B------:R1:W-:Y:S01]  /*5c30*/  STS.128 [R95+UR49+0x2200], R64 ;  /* 0x002200405f007988 */ /* 0x0003e20008000c31 */
[-C--:B------:R-:W-:Y:S01]  /*5c40*/  IMAD R18, R49, R50.reuse, R18 ;  /* 0x0000003231127224 */ /* 0x080fe200078e0212 */
[----:B------:R-:W-:Y:S01]  /*5c50*/  SHF.R.S32.HI R52, RZ, 0x18, R52 ;  /* 0x00000018ff347819 */ /* 0x000fe20000011434 */
[----:B------:R-:W-:Y:S01]  /*5c60*/  IMAD R21, R47, R25, RZ ;  /* 0x000000192f157224 */ /* 0x000fe200078e02ff */
[----:B------:R-:W-:Y:S01]  /*5c70*/  SHF.R.S32.HI R49, RZ, 0x18, R54 ;  /* 0x00000018ff317819 */ /* 0x000fe20000011436 */
[----:B------:R-:W-:Y:S01]  /*5c80*/  IMAD R23, R51, R50, R23 ;  /* 0x0000003233177224 */ /* 0x000fe200078e0217 */
[----:B------:R-:W-:Y:S01]  /*5c90*/  SHF.R.S32.HI R51, RZ, 0x18, R61 ;  /* 0x00000018ff337819 */ /* 0x000fe2000001143d */
[----:B------:R-:W-:Y:S01]  /*5ca0*/  IMAD R22, R47, R26, RZ ;  /* 0x0000001a2f167224 */ /* 0x000fe200078e02ff */
[----:B------:R-:W-:Y:S01]  /*5cb0*/  SHF.R.S32.HI R54, RZ, 0x18, R63 ;  /* 0x00000018ff367819 */ /* 0x000fe2000001143f */
[----:B------:R-:W-:Y:S01]  /*5cc0*/  IMAD R20, R53, R50, R20 ;  /* 0x0000003235147224 */ /* 0x000fe200078e0214 */
[----:B------:R-:W-:Y:S01]  /*5cd0*/  I2IP.S8.S32.SAT R68, R23, R18, RZ ;  /* 0x0000001217447239 */ /* 0x000fe200000014ff */
[----:B------:R-:W-:Y:S01]  /*5ce0*/  IMAD R27, R47, R27, RZ ;  /* 0x0000001b2f1b7224 */ /* 0x000fe200078e02ff */
[----:B------:R-:W-:Y:S01]  /*5cf0*/  SHF.L.U32 R53, R62, 0x8, RZ ;  /* 0x000000083e357819 */ /* 0x000fe200000006ff */
[-C--:B------:R-:W-:Y:S01]  /*5d00*/  IMAD R21, R52, R50.reuse, R21 ;  /* 0x0000003234157224 */ /* 0x080fe200078e0215 */
[C---:B------:R-:W-:Y:S01]  /*5d10*/  SHF.L.U32 R52, R62.reuse, 0x10, RZ ;  /* 0x000000103e347819 */ /* 0x040fe200000006ff */
[----:B------:R-:W-:Y:S01]  /*5d20*/  IMAD R22, R49, R50, R22 ;  /* 0x0000003231167224 */ /* 0x000fe200078e0216 */
[----:B------:R-:W-:Y:S01]  /*5d30*/  PRMT R49, R62, 0x8880, RZ ;  /* 0x000088803e317816 */ /* 0x000fe200000000ff */
[----:B------:R-:W-:Y:S01]  /*5d40*/  IMAD R24, R47, R28, RZ ;  /* 0x0000001c2f187224 */ /* 0x000fe200078e02ff */
[----:B------:R-:W-:Y:S01]  /*5d50*/  I2IP.S8.S32.SAT R68, R17, R16, R68 ;  /* 0x0000001011447239 */ /* 0x000fe20000001444 */
[----:B------:R-:W-:Y:S01]  /*5d60*/  IMAD R27, R51, R50, R27 ;  /* 0x00000032331b7224 */ /* 0x000fe200078e021b */
[----:B------:R-:W-:Y:S01]  /*5d70*/  SHF.R.S32.HI R51, RZ, 0x18, R52 ;  /* 0x00000018ff337819 */ /* 0x000fe20000011434 */
[C---:B------:R-:W-:Y:S01]  /*5d80*/  IMAD R25, R47.reuse, R29, RZ ;  /* 0x0000001d2f197224 */ /* 0x040fe200078e02ff */
[----:B------:R-:W-:Y:S01]  /*5d90*/  SHF.R.S32.HI R53, RZ, 0x18, R53 ;  /* 0x00000018ff357819 */ /* 0x000fe20000011435 */
[----:B------:R-:W-:Y:S01]  /*5da0*/  IMAD R26, R47, R30, RZ ;  /* 0x0000001e2f1a7224 */ /* 0x000fe200078e02ff */
[----:B------:R-:W-:Y:S01]  /*5db0*/  I2IP.S8.S32.SAT R69, R27, R22, RZ ;  /* 0x000000161b457239 */ /* 0x000fe200000014ff */
[-C--:B------:R-:W-:Y:S01]  /*5dc0*/  IMAD R24, R49, R50.reuse, R24 ;  /* 0x0000003231187224 */ /* 0x080fe200078e0218 */
[----:B------:R-:W-:Y:S01]  /*5dd0*/  SHF.L.U32 R52, R63, 0x10, RZ ;  /* 0x000000103f347819 */ /* 0x000fe200000006ff */
[----:B------:R-:W-:Y:S01]  /*5de0*/  IMAD R25, R51, R50, R25 ;  /* 0x0000003233197224 */ /* 0x000fe200078e0219 */
[----:B------:R-:W-:Y:S01]  /*5df0*/  I2IP.S8.S32.SAT R69, R21, R20, R69 ;  /* 0x0000001415457239 */ /* 0x000fe20000001445 */
[----:B------:R-:W-:Y:S01]  /*5e00*/  IMAD R26, R53, R50, R26 ;  /* 0x00000032351a7224 */ /* 0x000fe200078e021a */
[----:B------:R-:W-:Y:S01]  /*5e10*/  SHF.R.S32.HI R49, RZ, 0x18, R62 ;  /* 0x00000018ff317819 */ /* 0x000fe2000001143e */
[----:B------:R-:W-:Y:S01]  /*5e20*/  IMAD R31, R47, R31, RZ ;  /* 0x0000001f2f1f7224 */ /* 0x000fe200078e02ff */
[C---:B------:R-:W-:Y:S01]  /*5e30*/  PRMT R51, R63.reuse, 0x8880, RZ ;  /* 0x000088803f337816 */ /* 0x040fe200000000ff */
[----:B------:R-:W-:Y:S01]  /*5e40*/  IMAD.SHL.U32 R53, R63, 0x100, RZ ;  /* 0x000001003f357824 */ /* 0x000fe200078e00ff */
[----:B------:R-:W-:Y:S01]  /*5e50*/  SHF.R.S32.HI R52, RZ, 0x18, R52 ;  /* 0x00000018ff347819 */ /* 0x000fe20000011434 */
[C---:B------:R-:W-:Y:S02]  /*5e60*/  IMAD R28, R47.reuse, R32, RZ ;  /* 0x000000202f1c7224 */ /* 0x040fe400078e02ff */
[----:B------:R-:W-:Y:S01]  /*5e70*/  IMAD R29, R47, R33, RZ ;  /* 0x000000212f1d7224 */ /* 0x000fe200078e02ff */
[----:B------:R-:W-:Y:S01]  /*5e80*/  SHF.R.S32.HI R53, RZ, 0x18, R53 ;  /* 0x00000018ff357819 */ /* 0x000fe20000011435 */
[-C--:B------:R-:W-:Y:S02]  /*5e90*/  IMAD R31, R49, R50.reuse, R31 ;  /* 0x00000032311f7224 */ /* 0x080fe400078e021f */
[----:B------:R-:W-:Y:S02]  /*5ea0*/  IMAD R28, R51, R50, R28 ;  /* 0x00000032331c7224 */ /* 0x000fe400078e021c */
[----:B------:R-:W-:Y:S01]  /*5eb0*/  IMAD R30, R47, R34, RZ ;  /* 0x000000222f1e7224 */ /* 0x000fe200078e02ff */
[----:B------:R-:W-:Y:S01]  /*5ec0*/  I2IP.S8.S32.SAT R75, R31, R26, RZ ;  /* 0x0000001a1f4b7239 */ /* 0x000fe200000014ff */
[----:B------:R-:W-:Y:S02]  /*5ed0*/  IMAD R29, R52, R50, R29 ;  /* 0x00000032341d7224 */ /* 0x000fe400078e021d */
[----:B------:R-:W-:Y:S01]  /*5ee0*/  IMAD R35, R47, R35, RZ ;  /* 0x000000232f237224 */ /* 0x000fe200078e02ff */
[----:B------:R-:W-:Y:S01]  /*5ef0*/  I2IP.S8.S32.SAT R70, R25, R24, R75 ;  /* 0x0000001819467239 */ /* 0x000fe2000000144b */
[-C--:B------:R-:W-:Y:S01]  /*5f00*/  IMAD R30, R53, R50.reuse, R30 ;  /* 0x00000032351e7224 */ /* 0x080fe200078e021e */
[----:B------:R-:W-:Y:S01]  /*5f10*/  LEA R75, R100, UR49, 0x3 ;  /* 0x00000031644b7c11 */ /* 0x000fe2000f8e18ff */
[----:B------:R-:W-:Y:S05]  /*5f20*/  IMAD R35, R54, R50, R35 ;  /* 0x0000003236237224 */ /* 0x000fea00078e0223 */
[----:B------:R-:W-:Y:S04]  /*5f30*/  I2IP.S8.S32.SAT R76, R35, R30, RZ ;  /* 0x0000001e234c7239 */ /* 0x000fe800000014ff */
[----:B------:R-:W-:Y:S02]  /*5f40*/  I2IP.S8.S32.SAT R71, R29, R28, R76 ;  /* 0x0000001c1d477239 */ /* 0x000fe4000000144c */
[----:B------:R-:W-:Y:S03]  /*5f50*/  @P6 SHF.L.U32 R76, R99, 0x1f, RZ ;  /* 0x0000001f634c6819 */ /* 0x000fe600000006ff */
[----:B------:R1:W-:Y:S01]  /*5f60*/  STS.128 [R112+0x2210], R68 ;  /* 0x0022104470007388 */ /* 0x0003e20000000c00 */
[----:B------:R-:W-:Y:S01]  /*5f70*/  @!PT LDS RZ, [RZ] ;  /* 0x00000000fffff984 */ /* 0x000fe20000000800 */
[----:B------:R-:W-:Y:S01]  /*5f80*/  @!PT LDS RZ, [RZ] ;  /* 0x00000000fffff984 */ /* 0x000fe20000000800 */
[----:B------:R-:W-:Y:S01]  /*5f90*/  @!PT LDS RZ, [RZ] ;  /* 0x00000000fffff984 */ /* 0x000fe20000000800 */
[----:B------:R-:W-:Y:S01]  /*5fa0*/  @!PT LDS RZ, [RZ] ;  /* 0x00000000fffff984 */ /* 0x000fe20000000800 */
[----:B------:R2:W-:Y:S07]  /*5fb0*/  MEMBAR.ALL.CTA ;  /* 0x0000000000007992 */ /* 0x0005ee0000008000 */
[----:B--2---:R-:W2:Y:S02]  /*5fc0*/  FENCE.VIEW.ASYNC.S ;  /* 0x00000000000073c6 */ /* 0x004ea40000000000 */
[----:B--2---:R-:W-:Y:S06]  /*5fd0*/  BAR.SYNC.DEFER_BLOCKING 0x1, 0x80 ;  /* 0x0042000000007b1d */ /* 0x004fec0000010000 */
[----:B------:R-:W-:Y:S05]  /*5fe0*/  @P0 BRA `(.L_x_93) ;  /* 0x0000000000280947 */ /* 0x000fea0003800000 */
[----:B------:R-:W-:Y:S02]  /*5ff0*/  UIADD3 UR4, UPT, UPT, UR49, 0x2200, URZ ;  /* 0x0000220031047890 */ /* 0x000fe4000fffe0ff */
[----:B------:R-:W-:Y:S01]  /*6000*/  UIADD3 UR6, UP0, UPT, UR52, 0x680, URZ ;  /* 0x0000068034067890 */ /* 0x000fe2000ff1e0ff */
[----:B------:R-:W-:Y:S03]  /*6010*/  UMOV UR43, UR36 ;  /* 0x00000024002b7c82 */ /* 0x000fe60008000000 */
[----:B------:R-:W-:Y:S01]  /*6020*/  MOV R104, UR4 ;  /* 0x0000000400687c02 */ /* 0x000fe20008000f00 */
[----:B------:R-:W-:Y:S03]  /*6030*/  UIADD3.X UR7, UPT, UPT, URZ, UR53, URZ, UP0, !UPT ;  /* 0x00000035ff077290 */ /* 0x000fe600087fe4ff */
[----:B------:R-:W-:Y:S11]  /*6040*/  R2UR UR40, R104 ;  /* 0x00000000682872ca */ /* 0x000ff600000e0000 */
[----:B------:R-:W-:Y:S02]  /*6050*/  @!UPT UIADD3 URZ, UPT, UPT, URZ, URZ, URZ ;  /* 0x000000fffffff290 */ /* 0x000fe4000fffe0ff */
[----:B------:R2:W-:Y:S01]  /*6060*/  UTMASTG.3D [UR40], [UR6] ;  /* 0x00000028060073b5 */ /* 0x0005e20008010000 */
[----:B------:R0:W-:Y:S01]  /*6070*/  UTMACMDFLUSH ;  /* 0x00000000000079b7 */ /* 0x0001e20000000000 */
[----:B--2---:R-:W-:Y:S04]  /*6080*/  DEPBAR.LE SB0, 0x1 ;  /* 0x000080400000791a */ /* 0x004fe80000000000 */
.L_x_93:
[----:B------:R-:W-:Y:S05]  /*6090*/  BSYNC.RECONVERGENT B0 ;  /* 0x0000000000007941 */ /* 0x000fea0003800200 */
.L_x_92:
[----:B------:R-:W-:Y:S06]  /*60a0*/  BAR.SYNC.DEFER_BLOCKING 0x1, 0x80 ;  /* 0x0042000000007b1d */ /* 0x000fec0000010000 */
[----:B------:R-:W2:Y:S01]  /*60b0*/  @P6 SYNCS.PHASECHK.TRANS64.TRYWAIT P0, [R75+URZ+0x20], R76 ;  /* 0x0000204c4b0065a7 */ /* 0x000ea200080011ff */
[----:B------:R-:W-:Y:S01]  /*60c0*/  BSSY B1, `(.L_x_94) ;  /* 0x000001f000017945 */ /* 0x000fe20003800000 */
[----:B--2---:R-:W-:Y:S03]  /*60d0*/  @P6 SEL R55, RZ, 0x1, !P0 ;  /* 0x00000001ff376807 */ /* 0x004fe60004000000 */
[----:B------:R-:W-:Y:S05]  /*60e0*/  @!P6 BRA `(.L_x_95) ;  /* 0x000000000070e947 */ /* 0x000fea0003800000 */
[----:B------:R-:W-:Y:S01]  /*60f0*/  ISETP.NE.AND P1, PT, R72, RZ, PT ;  /* 0x000000ff4800720c */ /* 0x000fe20003f25270 */
[----:B------:R-:W-:Y:S01]  /*6100*/  BSSY B0, `(.L_x_96) ;  /* 0x0000008000007945 */ /* 0x000fe20003800000 */
[----:B------:R-:W-:Y:S11]  /*6110*/  ISETP.NE.AND P0, PT, R55, RZ, PT ;  /* 0x000000ff3700720c */ /* 0x000ff60003f05270 */
[----:B------:R-:W-:Y:S04]  /*6120*/  @P1 IMAD R74, R100, 0x1000, R74 ;  /* 0x00001000644a1824 */ /* 0x000fe800078e024a */
[----:B------:R-:W-:Y:S01]  /*6130*/  @P1 IMAD.IADD R73, R73, 0x1, R74 ;  /* 0x0000000149491824 */ /* 0x000fe200078e024a */
[----:B------:R-:W-:Y:S06]  /*6140*/  @P0 BRA `(.L_x_97) ;  /* 0x00000000000c0947 */ /* 0x000fec0003800000 */
[----:B------:R-:W-:Y:S04]  /*6150*/  SHF.L.U32 R0, R99, 0x1f, RZ ;  /* 0x0000001f63007819 */ /* 0x000fe800000006ff */
[----:B------:R-:W2:Y:S02]  /*6160*/  SYNCS.PHASECHK.TRANS64.TRYWAIT P0, [R75+URZ+0x20], R0 ;  /* 0x000020004b0075a7 */ /* 0x000ea400080011ff */
[----:B--2---:R-:W-:Y:S05]  /*6170*/  @!P0 BRA `(.L_x_98) ;  /* 0x0000001400988947 */ /* 0x004fea0003800000 */
.L_x_97:
[----:B------:R-:W-:Y:S05]  /*6180*/  BSYNC B0 ;  /* 0x0000000000007941 */ /* 0x000fea0003800000 */
.L_x_96:
[----:B------:R-:W-:Y:S01]  /*6190*/  ISETP.NE.AND P0, PT, R72, RZ, PT ;  /* 0x000000ff4800720c */ /* 0x000fe20003f05270 */
[----:B--2---:R-:W-:Y:S02]  /*61a0*/  VIADD R75, R75, 0x30 ;  /* 0x000000304b4b7836 */ /* 0x004fe40000000000 */
[----:B------:R-:W-:Y:S02]  /*61b0*/  IMAD.U32 R0, RZ, RZ, UR37 ;  /* 0x00000025ff007e24 */ /* 0x000fe4000f8e00ff */
[----:B------:R-:W-:Y:S03]  /*61c0*/  VIADD R100, R100, 0x1 ;  /* 0x0000000164647836 */ /* 0x000fe60000000000 */
[----:B------:R-:W-:Y:S05]  /*61d0*/  PRMT R0, R0, 0x654, R75 ;  /* 0x0000065400007816 */ /* 0x000fea000000004b */
[----:B------:R2:W3:Y:S04]  /*61e0*/  @P0 LDS.128 R56, [R74+0x200] ;  /* 0x000200004a380984 */ /* 0x0004e80000000c00 */
[----:B------:R2:W4:Y:S01]  /*61f0*/  @P0 LDS.128 R60, [R73+0x210] ;  /* 0x00021000493c0984 */ /* 0x0005220000000c00 */
        /* <DEDUP_REMOVED lines=10> */
[----:B--23--:R-:W-:Y:S02]  /*62a0*/  LOP3.LUT R99, R99, R0, RZ, 0x3c, !PT ;  /* 0x0000000063637212 */ /* 0x00cfe400078e3cff */
.L_x_95:
[----:B------:R-:W-:Y:S05]  /*62b0*/  BSYNC B1 ;  /* 0x0000000000017941 */ /* 0x000fea0003800000 */
.L_x_94:
[----:B------:R-:W-:Y:S05]  /*62c0*/  VIADD R3, R48, 0x40 ;  /* 0x0000004030037836 */ /* 0x000fea0000000000 */
[----:B------:R-:W-:Y:S04]  /*62d0*/  SHF.R.U32.HI R3, RZ, 0x15, R3 ;  /* 0x00000015ff037819 */ /* 0x000fe80000011603 */
[----:B------:R-:W-:Y:S11]  /*62e0*/  LOP3.LUT P0, RZ, R3, 0x3, R96, 0x48, !PT ;  /* 0x0000000303ff7812 */ /* 0x000ff60007804860 */
[----:B------:R-:W-:Y:S02]  /*62f0*/  @!UPT UIADD3 URZ, UPT, UPT, URZ, URZ, URZ ;  /* 0x000000fffffff290 */ /* 0x000fe4000fffe0ff */
[----:B------:R-:W-:Y:S05]  /*6300*/  @!P0 BRA `(.L_x_99) ;  /* 0x0000000000408947 */ /* 0x000fea0003800000 */
[----:B------:R-:W2:Y:S01]  /*6310*/  LDCU.64 UR8, c[0x4][0x70] ;  /* 0x01000e00ff0877ac */ /* 0x000ea20008000a00 */
[----:B------:R-:W-:Y:S01]  /*6320*/  MOV R3, 0x0 ;  /* 0x0000000000037802 */ /* 0x000fe20000000f00 */
[----:B------:R-:W-:Y:S02]  /*6330*/  HFMA2 R12, -RZ, RZ, 0, 5.9604644775390625e-08 ;  /* 0x00000001ff0c7431 */ /* 0x000fe400000001ff */
[----:B------:R-:W-:Y:S02]  /*6340*/  IMAD.MOV.U32 R8, RZ, RZ, 0x192 ;  /* 0x00000192ff087424 */ /* 0x000fe400078e00ff */
[----:B------:R-:W-:Y:S01]  /*6350*/  IMAD.MOV.U32 R13, RZ, RZ, RZ ;  /* 0x000000ffff0d7224 */ /* 0x000fe200078e00ff */
[----:B------:R-:W3:Y:S01]  /*6360*/  LDCU.64 UR6, c[0x4][0x78] ;  /* 0x01000f00ff0677ac */ /* 0x000ee20008000a00 */
[----:B------:R-:W1:Y:S01]  /*6370*/  LDC.64 R2, c[0x4][R3] ;  /* 0x0100000003027b82 */ /* 0x000e620000000a00 */
[----:B------:R-:W5:Y:S01]  /*6380*/  LDCU.64 UR4, c[0x4][0x10] ;  /* 0x01000200ff0477ac */ /* 0x000f620008000a00 */
[----:B--2---:R-:W-:Y:S01]  /*6390*/  MOV R5, UR9 ;  /* 0x0000000900057c02 */ /* 0x004fe20008000f00 */
[----:B------:R-:W-:Y:S01]  /*63a0*/  IMAD.U32 R4, RZ, RZ, UR8 ;  /* 0x00000008ff047e24 */ /* 0x000fe2000f8e00ff */
[----:B---3--:R-:W-:Y:S01]  /*63b0*/  MOV R7, UR7 ;  /* 0x0000000700077c02 */ /* 0x008fe20008000f00 */
[----:B------:R-:W-:Y:S01]  /*63c0*/  IMAD.U32 R6, RZ, RZ, UR6 ;  /* 0x00000006ff067e24 */ /* 0x000fe2000f8e00ff */
[----:B-----5:R-:W-:Y:S01]  /*63d0*/  MOV R11, UR5 ;  /* 0x00000005000b7c02 */ /* 0x020fe20008000f00 */
[----:B------:R-:W-:Y:S02]  /*63e0*/  IMAD.U32 R10, RZ, RZ, UR4 ;  /* 0x00000004ff0a7e24 */ /* 0x000fe4000f8e00ff */
[----:B------:R-:W-:Y:S07]  /*63f0*/  LEPC R20, `(.L_x_99) ;  /* 0x000000001014794e */ /* 0x000fee0000000000 */
[----:B-1--4-:R-:W-:Y:S05]  /*6400*/  CALL.ABS.NOINC R2 ;  /* 0x0000000002007343 */ /* 0x012fea0003c00000 */
.L_x_99:
[----:B------:R-:W-:Y:S01]  /*6410*/  ISETP.NE.AND P0, PT, R105, RZ, PT ;  /* 0x000000ff6900720c */ /* 0x000fe20003f05270 */
[----:B------:R-:W-:Y:S05]  /*6420*/  WARPSYNC.ALL ;  /* 0x0000000000007948 */ /* 0x000fea0003800000 */
[----:B------:R-:W-:Y:S01]  /*6430*/  IMAD.SHL.U32 R80, R57, 0x100, RZ ;  /* 0x0000010039507824 */ /* 0x000fe200078e00ff */
[----:B------:R-:W-:Y:S01]  /*6440*/  R2UR UR4, R48 ;  /* 0x00000000300472ca */ /* 0x000fe200000e0000 */
[----:B------:R-:W-:Y:S01]  /*6450*/  IMAD.SHL.U32 R74, R59, 0x100, RZ ;  /* 0x000001003b4a7824 */ /* 0x000fe200078e00ff */
[C---:B------:R-:W-:Y:S01]  /*6460*/  SHF.L.U32 R51, R56.reuse, 0x10, RZ ;  /* 0x0000001038337819 */ /* 0x040fe200000006ff */
[----:B-1--4-:R-:W-:Y:S01]  /*6470*/  IMAD.SHL.U32 R68, R61, 0x100, RZ ;  /* 0x000001003d447824 */ /* 0x012fe200078e00ff */
[C---:B------:R-:W-:Y:S01]  /*6480*/  PRMT R49, R56.reuse, 0x8880, RZ ;  /* 0x0000888038317816 */ /* 0x040fe200000000ff */
[----:B------:R-:W-:Y:S01]  /*6490*/  BSSY.RECONVERGENT B0, `(.L_x_100) ;  /* 0x000009e000007945 */ /* 0x000fe20003800200 */
[----:B------:R-:W-:Y:S02]  /*64a0*/  SHF.L.U32 R53, R56, 0x8, RZ ;  /* 0x0000000838357819 */ /* 0x000fe400000006ff */
[----:B------:R-:W-:Y:S02]  /*64b0*/  SHF.R.S32.HI R51, RZ, 0x18, R51 ;  /* 0x00000018ff337819 */ /* 0x000fe40000011433 */
[C---:B------:R-:W-:Y:S02]  /*64c0*/  PRMT R82, R57.reuse, 0x8880, RZ ;  /* 0x0000888039527816 */ /* 0x040fe400000000ff */
[----:B------:R-:W-:Y:S01]  /*64d0*/  SHF.R.S32.HI R53, RZ, 0x18, R53 ;  /* 0x00000018ff357819 */ /* 0x000fe20000011435 */
[----:B------:R-:W-:Y:S01]  /*64e0*/  LDTM.16dp32bit_t0_t15.x32 R4, tmem[UR4+0x40] ;  /* 0x00004004000479ee */ /* 0x000fe20008a80000 */
[----:B------:R-:W1:Y:S01]  /*64f0*/  LDTM.16dp32bit_t16_t31.x32 R4, tmem[UR4+0x60] ;  /* 0x00006004000479ee */ /* 0x000e620008aa0000 */
[----:B------:R-:W-:Y:S01]  /*6500*/  NOP ;  /* 0x0000000000007918 */ /* 0x000fe20000000000 */
[----:B------:R-:W-:Y:S02]  /*6510*/  R2UR UR5, R108 ;  /* 0x000000006c0572ca */ /* 0x000fe400000e0000 */
[----:B------:R-:W-:Y:S02]  /*6520*/  SHF.R.S32.HI R52, RZ, 0x18, R56 ;  /* 0x00000018ff347819 */ /* 0x000fe40000011438 */
[----:B------:R-:W-:Y:S02]  /*6530*/  SHF.L.U32 R81, R57, 0x10, RZ ;  /* 0x0000001039517819 */ /* 0x000fe400000006ff */
[C---:B------:R-:W-:Y:S02]  /*6540*/  PRMT R79, R58.reuse, 0x8880, RZ ;  /* 0x000088803a4f7816 */ /* 0x040fe400000000ff */
[----:B------:R-:W-:Y:S02]  /*6550*/  SHF.R.S32.HI R54, RZ, 0x18, R57 ;  /* 0x00000018ff367819 */ /* 0x000fe40000011439 */
[----:B------:R-:W-:Y:S02]  /*6560*/  SHF.L.U32 R78, R58, 0x10, RZ ;  /* 0x000000103a4e7819 */ /* 0x000fe400000006ff */
[C---:B------:R-:W-:Y:S01]  /*6570*/  PRMT R76, R59.reuse, 0x8880, RZ ;  /* 0x000088803b4c7816 */ /* 0x040fe200000000ff */
[----:B------:R-:W-:Y:S01]  /*6580*/  UIADD3 UR5, UPT, UPT, UR5, 0x90, URZ ;  /* 0x0000009005057890 */ /* 0x000fe2000fffe0ff */
[----:B------:R-:W-:Y:S02]  /*6590*/  SHF.R.S32.HI R55, RZ, 0x18, R58 ;  /* 0x00000018ff377819 */ /* 0x000fe4000001143a */
[----:B------:R-:W-:Y:S01]  /*65a0*/  SHF.L.U32 R75, R59, 0x10, RZ ;  /* 0x000000103b4b7819 */ /* 0x000fe200000006ff */
[----:B------:R-:W-:Y:S01]  /*65b0*/  UPRMT UR5, UR37, 0x654, UR5 ;  /* 0x0000065425057896 */ /* 0x000fe20008000005 */
[C---:B------:R-:W-:Y:S02]  /*65c0*/  PRMT R73, R60.reuse, 0x8880, RZ ;  /* 0x000088803c497816 */ /* 0x040fe400000000ff */
[----:B------:R-:W-:Y:S01]  /*65d0*/  SHF.R.S32.HI R56, RZ, 0x18, R59 ;  /* 0x00000018ff387819 */ /* 0x000fe2000001143b */
[C---:B-1----:R-:W-:Y:S01]  /*65e0*/  IMAD R4, R47.reuse, R4, RZ ;  /* 0x000000042f047224 */ /* 0x042fe200078e02ff */
[----:B------:R-:W-:Y:S01]  /*65f0*/  SHF.L.U32 R72, R60, 0x10, RZ ;  /* 0x000000103c487819 */ /* 0x000fe200000006ff */
[----:B------:R-:W-:Y:S01]  /*6600*/  IMAD R5, R47, R5, RZ ;  /* 0x000000052f057224 */ /* 0x000fe200078e02ff */
[----:B------:R-:W-:Y:S01]  /*6610*/  PRMT R70, R61, 0x8880, RZ ;  /* 0x000088803d467816 */ /* 0x000fe200000000ff */
[----:B------:R-:W-:Y:S01]  /*6620*/  IMAD R6, R47, R6, RZ ;  /* 0x000000062f067224 */ /* 0x000fe200078e02ff */
[----:B------:R-:W-:Y:S01]  /*6630*/  SYNCS.ARRIVE.TRANS64.RED.A1T0 RZ, [UR5], RZ ;  /* 0x000000ffffff79a7 */ /* 0x000fe20008100405 */
[----:B------:R-:W-:Y:S01]  /*6640*/  IMAD R4, R49, R50, R4 ;  /* 0x0000003231047224 */ /* 0x000fe200078e0204 */
[----:B------:R-:W-:Y:S01]  /*6650*/  MOV R49, R82 ;  /* 0x0000005200317202 */ /* 0x000fe20000000f00 */
[----:B------:R-:W-:Y:S01]  /*6660*/  IMAD R7, R47, R7, RZ ;  /* 0x000000072f077224 */ /* 0x000fe200078e02ff */
[----:B------:R-:W-:Y:S01]  /*6670*/  SHF.R.S32.HI R57, RZ, 0x18, R60 ;  /* 0x00000018ff397819 */ /* 0x000fe2000001143c */
[-C--:B------:R-:W-:Y:S01]  /*6680*/  IMAD R5, R51, R50.reuse, R5 ;  /* 0x0000003233057224 */ /* 0x080fe200078e0205 */
[----:B------:R-:W-:Y:S01]  /*6690*/  SHF.R.S32.HI R51, RZ, 0x18, R81 ;  /* 0x00000018ff337819 */ /* 0x000fe20000011451 */
[----:B------:R-:W-:Y:S01]  /*66a0*/  IMAD R6, R53, R50, R6 ;  /* 0x0000003235067224 */ /* 0x000fe200078e0206 */
[----:B------:R-:W-:Y:S01]  /*66b0*/  SHF.R.S32.HI R53, RZ, 0x18, R80 ;  /* 0x00000018ff357819 */ /* 0x000fe20000011450 */
[----:B------:R-:W-:Y:S01]  /*66c0*/  IMAD R8, R47, R8, RZ ;  /* 0x000000082f087224 */ /* 0x000fe200078e02ff */
[----:B------:R-:W-:Y:S01]  /*66d0*/  SHF.L.U32 R69, R61, 0x10, RZ ;  /* 0x000000103d457819 */ /* 0x000fe200000006ff */
[----:B------:R-:W-:Y:S01]  /*66e0*/  IMAD R7, R52, R50, R7 ;  /* 0x0000003234077224 */ /* 0x000fe200078e0207 */
[----:B------:R-:W-:Y:S01]  /*66f0*/  SHF.R.S32.HI R52, RZ, 0x18, R75 ;  /* 0x00000018ff347819 */ /* 0x000fe2000001144b */
[C---:B------:R-:W-:Y:S01]  /*6700*/  IMAD R9, R47.reuse, R9, RZ ;  /* 0x000000092f097224 */ /* 0x040fe200078e02ff */
[----:B------:R-:W-:Y:S01]  /*6710*/  PRMT R67, R62, 0x8880, RZ ;  /* 0x000088803e437816 */ /* 0x000fe200000000ff */
[----:B------:R-:W-:Y:S01]  /*6720*/  IMAD R10, R47, R10, RZ ;  /* 0x0000000a2f0a7224 */ /* 0x000fe200078e02ff */
[----:B------:R-:W-:Y:S01]  /*6730*/  I2IP.S8.S32.SAT R108, R7, R6, RZ ;  /* 0x00000006076c7239 */ /* 0x000fe200000014ff */
[----:B------:R-:W-:Y:S01]  /*6740*/  IMAD R8, R49, R50, R8 ;  /* 0x0000003231087224 */ /* 0x000fe200078e0208 */
[----:B------:R-:W-:Y:S01]  /*6750*/  MOV R49, R79 ;  /* 0x0000004f00317202 */ /* 0x000fe20000000f00 */
[----:B------:R-:W-:Y:S01]  /*6760*/  IMAD R11, R47, R11, RZ ;  /* 0x0000000b2f0b7224 */ /* 0x000fe200078e02ff */
[----:B------:R-:W-:Y:S01]  /*6770*/  I2IP.S8.S32.SAT R108, R5, R4, R108 ;  /* 0x00000004056c7239 */ /* 0x000fe2000000146c */
[-C--:B------:R-:W-:Y:S01]  /*6780*/  IMAD R9, R51, R50.reuse, R9 ;  /* 0x0000003233097224 */ /* 0x080fe200078e0209 */
[----:B------:R-:W-:Y:S01]  /*6790*/  SHF.R.S32.HI R51, RZ, 0x18, R78 ;  /* 0x00000018ff337819 */ /* 0x000fe2000001144e */
[----:B------:R-:W-:Y:S01]  /*67a0*/  IMAD R10, R53, R50, R10 ;  /* 0x00000032350a7224 */ /* 0x000fe200078e020a */
[----:B------:R-:W-:Y:S01]  /*67b0*/  SHF.R.S32.HI R53, RZ, 0x18, R74 ;  /* 0x00000018ff357819 */ /* 0x000fe2000001144a */
[C---:B------:R-:W-:Y:S01]  /*67c0*/  IMAD R12, R47.reuse, R12, RZ ;  /* 0x0000000c2f0c7224 */ /* 0x040fe200078e02ff */
[----:B------:R-:W-:Y:S01]  /*67d0*/  SHF.L.U32 R77, R58, 0x8, RZ ;  /* 0x000000083a4d7819 */ /* 0x000fe200000006ff */
[-C--:B------:R-:W-:Y:S01]  /*67e0*/  IMAD R11, R54, R50.reuse, R11 ;  /* 0x00000032360b7224 */ /* 0x080fe200078e020b */
[----:B------:R-:W-:Y:S01]  /*67f0*/  SHF.R.S32.HI R58, RZ, 0x18, R61 ;  /* 0x00000018ff3a7819 */ /* 0x000fe2000001143d */
[----:B------:R-:W-:Y:S01]  /*6800*/  IMAD R13, R47, R13, RZ ;  /* 0x0000000d2f0d7224 */ /* 0x000fe200078e02ff */
[----:B------:R-:W-:Y:S01]  /*6810*/  SHF.L.U32 R66, R62, 0x10, RZ ;  /* 0x000000103e427819 */ /* 0x000fe200000006ff */
[----:B------:R-:W-:Y:S01]  /*6820*/  IMAD R12, R49, R50, R12 ;  /* 0x00000032310c7224 */ /* 0x000fe200078e020c */
[----:B------:R-:W-:Y:S01]  /*6830*/  SHF.R.S32.HI R49, RZ, 0x18, R77 ;  /* 0x00000018ff317819 */ /* 0x000fe2000001144d */
[----:B------:R-:W-:Y:S01]  /*6840*/  IMAD R14, R47, R14, RZ ;  /* 0x0000000e2f0e7224 */ /* 0x000fe200078e02ff */
[----:B------:R-:W-:Y:S01]  /*6850*/  I2IP.S8.S32.SAT R109, R11, R10, RZ ;  /* 0x0000000a0b6d7239 */ /* 0x000fe200000014ff */
[----:B------:R-:W-:Y:S01]  /*6860*/  IMAD R15, R47, R15, RZ ;  /* 0x0000000f2f0f7224 */ /* 0x000fe200078e02ff */
[----:B------:R-:W-:Y:S01]  /*6870*/  PRMT R64, R63, 0x8880, RZ ;  /* 0x000088803f407816 */ /* 0x000fe200000000ff */
[----:B------:R-:W-:Y:S01]  /*6880*/  IMAD R13, R51, R50, R13 ;  /* 0x00000032330d7224 */ /* 0x000fe200078e020d */
[----:B------:R-:W-:Y:S01]  /*6890*/  MOV R51, R76 ;  /* 0x0000004c00337202 */ /* 0x000fe20000000f00 */
[----:B------:R-:W-:Y:S01]  /*68a0*/  IMAD R16, R47, R16, RZ ;  /* 0x000000102f107224 */ /* 0x000fe200078e02ff */
[----:B------:R-:W-:Y:S01]  /*68b0*/  I2IP.S8.S32.SAT R109, R9, R8, R109 ;  /* 0x00000008096d7239 */ /* 0x000fe2000000146d */
[-C--:B------:R-:W-:Y:S01]  /*68c0*/  IMAD R14, R49, R50.reuse, R14 ;  /* 0x00000032310e7224 */ /* 0x080fe200078e020e */
[----:B------:R-:W-:Y:S01]  /*68d0*/  SHF.R.S32.HI R59, RZ, 0x18, R62 ;  /* 0x00000018ff3b7819 */ /* 0x000fe2000001143e */
[----:B------:R-:W-:Y:S01]  /*68e0*/  IMAD R17, R47, R17, RZ ;  /* 0x000000112f117224 */ /* 0x000fe200078e02ff */
[----:B------:R-:W-:Y:S01]  /*68f0*/  SHF.L.U32 R71, R60, 0x8, RZ ;  /* 0x000000083c477819 */ /* 0x000fe200000006ff */
[----:B------:R-:W-:Y:S01]  /*6900*/  IMAD R15, R55, R50, R15 ;  /* 0x00000032370f7224 */ /* 0x000fe200078e020f */
[----:B------:R-:W-:Y:S01]  /*6910*/  SHF.R.S32.HI R60, RZ, 0x18, R63 ;  /* 0x00000018ff3c7819 */ /* 0x000fe2000001143f */
[----:B------:R-:W-:Y:S01]  /*6920*/  IMAD R18, R47, R18, RZ ;  /* 0x000000122f127224 */ /* 0x000fe200078e02ff */
[----:B------:R-:W-:Y:S01]  /*6930*/  SHF.L.U32 R65, R62, 0x8, RZ ;  /* 0x000000083e417819 */ /* 0x000fe200000006ff */
[----:B------:R-:W-:Y:S01]  /*6940*/  IMAD R16, R51, R50, R16 ;  /* 0x0000003233107224 */ /* 0x000fe200078e0210 */
[----:B------:R-:W-:Y:S01]  /*6950*/  I2IP.S8.S32.SAT R110, R15, R14, RZ ;  /* 0x0000000e0f6e7239 */ /* 0x000fe200000014ff */
[----:B------:R-:W-:Y:S01]  /*6960*/  IMAD R19, R47, R19, RZ ;  /* 0x000000132f137224 */ /* 0x000fe200078e02ff */
[----:B------:R-:W-:Y:S01]  /*6970*/  SHF.R.S32.HI R51, RZ, 0x18, R72 ;  /* 0x00000018ff337819 */ /* 0x000fe20000011448 */
[----:B------:R-:W-:Y:S01]  /*6980*/  IMAD R17, R52, R50, R17 ;  /* 0x0000003234117224 */ /* 0x000fe200078e0211 */
[----:B------:R-:W-:Y:S01]  /*6990*/  I2IP.S8.S32.SAT R110, R13, R12, R110 ;  /* 0x0000000c0d6e7239 */ /* 0x000fe2000000146e */
[----:B------:R-:W-:Y:S01]  /*69a0*/  IMAD R0, R47, R20, RZ ;  /* 0x000000142f007224 */ /* 0x000fe200078e02ff */
[----:B------:R-:W-:Y:S01]  /*69b0*/  SHF.R.S32.HI R52, RZ, 0x18, R71 ;  /* 0x00000018ff347819 */ /* 0x000fe20000011447 */
[-C--:B------:R-:W-:Y:S01]  /*69c0*/  IMAD R18, R53, R50.reuse, R18 ;  /* 0x0000003235127224 */ /* 0x080fe200078e0212 */
[----:B------:R-:W-:Y:S01]  /*69d0*/  SHF.R.S32.HI R53, RZ, 0x18, R68 ;  /* 0x00000018ff357819 */ /* 0x000fe20000011444 */
[----:B------:R-:W-:Y:S01]  /*69e0*/  IMAD.MOV.U32 R49, RZ, RZ, R73 ;  /* 0x000000ffff317224 */ /* 0x000fe200078e0049 */
[----:B------:R-:W-:Y:S01]  /*69f0*/  SHF.L.U32 R62, R63, 0x10, RZ ;  /* 0x000000103f3e7819 */ /* 0x000fe200000006ff */
[C---:B------:R-:W-:Y:S02]  /*6a00*/  IMAD R2, R47.reuse, R21, RZ ;  /* 0x000000152f027224 */ /* 0x040fe400078e02ff */
[----:B------:R-:W-:Y:S02]  /*6a10*/  IMAD R19, R56, R50, R19 ;  /* 0x0000003238137224 */ /* 0x000fe400078e0213 */
[----:B------:R-:W-:Y:S02]  /*6a20*/  IMAD R3, R47, R22, RZ ;  /* 0x000000162f037224 */ /* 0x000fe400078e02ff */
[----:B------:R-:W-:Y:S01]  /*6a30*/  IMAD R0, R49, R50, R0 ;  /* 0x0000003231007224 */ /* 0x000fe200078e0200 */
[----:B------:R-:W-:Y:S01]  /*6a40*/  I2IP.S8.S32.SAT R111, R19, R18, RZ ;  /* 0x00000012136f7239 */ /* 0x000fe200000014ff */
[----:B------:R-:W-:Y:S01]  /*6a50*/  IMAD R23, R47, R23, RZ ;  /* 0x000000172f177224 */ /* 0x000fe200078e02ff */
[----:B------:R-:W-:Y:S01]  /*6a60*/  MOV R49, R70 ;  /* 0x0000004600317202 */ /* 0x000fe20000000f00 */
[----:B------:R-:W-:Y:S01]  /*6a70*/  IMAD R2, R51, R50, R2 ;  /* 0x0000003233027224 */ /* 0x000fe200078e0202 */
[----:B------:R-:W-:Y:S01]  /*6a80*/  I2IP.S8.S32.SAT R111, R17, R16, R111 ;  /* 0x00000010116f7239 */ /* 0x000fe2000000146f */
[C---:B------:R-:W-:Y:S01]  /*6a90*/  IMAD R20, R47.reuse, R24, RZ ;  /* 0x000000182f147224 */ /* 0x040fe200078e02ff */
[----:B------:R-:W-:Y:S01]  /*6aa0*/  SHF.R.S32.HI R51, RZ, 0x18, R69 ;  /* 0x00000018ff337819 */ /* 0x000fe20000011445 */
[-C--:B------:R-:W-:Y:S01]  /*6ab0*/  IMAD R3, R52, R50.reuse, R3 ;  /* 0x0000003234037224 */ /* 0x080fe200078e0203 */
[----:B------:R-:W-:Y:S01]  /*6ac0*/  SHF.R.S32.HI R52, RZ, 0x18, R62 ;  /* 0x00000018ff347819 */ /* 0x000fe2000001143e */
[----:B------:R-:W-:Y:S01]  /*6ad0*/  IMAD R21, R47, R25, RZ ;  /* 0x000000192f157224 */ /* 0x000fe200078e02ff */
[----:B------:R1:W-:Y:S01]  /*6ae0*/  STS.128 [R95+UR49+0x3200], R108 ;  /* 0x0032006c5f007988 */ /* 0x0003e20008000c31 */
[----:B------:R-:W-:Y:S02]  /*6af0*/  IMAD R23, R57, R50, R23 ;  /* 0x0000003239177224 */ /* 0x000fe400078e0217 */
[----:B------:R-:W-:Y:S02]  /*6b00*/  IMAD R22, R47, R26, RZ ;  /* 0x0000001a2f167224 */ /* 0x000fe400078e02ff */
[-C--:B------:R-:W-:Y:S01]  /*6b10*/  IMAD R20, R49, R50.reuse, R20 ;  /* 0x0000003231147224 */ /* 0x080fe200078e0214 */
[----:B------:R-:W-:Y:S01]  /*6b20*/  I2IP.S8.S32.SAT R113, R23, R3, RZ ;  /* 0x0000000317717239 */ /* 0x000fe200000014ff */
[----:B------:R-:W-:Y:S01]  /*6b30*/  IMAD R27, R47, R27, RZ ;  /* 0x0000001b2f1b7224 */ /* 0x000fe200078e02ff */
[----:B------:R-:W-:Y:S01]  /*6b40*/  MOV R49, R67 ;  /* 0x0000004300317202 */ /* 0x000fe20000000f00 */
[----:B------:R-:W-:Y:S01]  /*6b50*/  IMAD R21, R51, R50, R21 ;  /* 0x0000003233157224 */ /* 0x000fe200078e0215 */
[----:B------:R-:W-:Y:S01]  /*6b60*/  I2IP.S8.S32.SAT R116, R2, R0, R113 ;  /* 0x0000000002747239 */ /* 0x000fe20000001471 */
[----:B------:R-:W-:Y:S01]  /*6b70*/  IMAD R24, R47, R28, RZ ;  /* 0x0000001c2f187224 */ /* 0x000fe200078e02ff */
[----:B------:R-:W-:Y:S01]  /*6b80*/  SHF.R.S32.HI R51, RZ, 0x18, R66 ;  /* 0x00000018ff337819 */ /* 0x000fe20000011442 */
[-C--:B------:R-:W-:Y:S01]  /*6b90*/  IMAD R22, R53, R50.reuse, R22 ;  /* 0x0000003235167224 */ /* 0x080fe200078e0216 */
[----:B------:R-:W-:Y:S01]  /*6ba0*/  IADD3 R113, PT, PT, R44, 0x1, RZ ;  /* 0x000000012c717810 */ /* 0x000fe20007ffe0ff */
[-C--:B------:R-:W-:Y:S02]  /*6bb0*/  IMAD R27, R58, R50.reuse, R27 ;  /* 0x000000323a1b7224 */ /* 0x080fe400078e021b */
[----:B------:R-:W-:Y:S02]  /*6bc0*/  IMAD R25, R47, R29, RZ ;  /* 0x0000001d2f197224 */ /* 0x000fe400078e02ff */
[----:B------:R-:W-:Y:S01]  /*6bd0*/  IMAD R24, R49, R50, R24 ;  /* 0x0000003231187224 */ /* 0x000fe200078e0218 */
[----:B------:R-:W-:Y:S01]  /*6be0*/  SHF.R.S32.HI R49, RZ, 0x18, R65 ;  /* 0x00000018ff317819 */ /* 0x000fe20000011441 */
[----:B------:R-:W-:Y:S01]  /*6bf0*/  IMAD R26, R47, R30, RZ ;  /* 0x0000001e2f1a7224 */ /* 0x000fe200078e02ff */
[----:B------:R-:W-:Y:S01]  /*6c00*/  I2IP.S8.S32.SAT R117, R27, R22, RZ ;  /* 0x000000161b757239 */ /* 0x000fe200000014ff */
[----:B------:R-:W-:Y:S02]  /*6c10*/  IMAD.SHL.U32 R61, R63, 0x100, RZ ;  /* 0x000001003f3d7824 */ /* 0x000fe400078e00ff */
[----:B------:R-:W-:Y:S01]  /*6c20*/  IMAD R31, R47, R31, RZ ;  /* 0x0000001f2f1f7224 */ /* 0x000fe200078e02ff */
[----:B------:R-:W-:Y:S01]  /*6c30*/  I2IP.S8.S32.SAT R117, R21, R20, R117 ;  /* 0x0000001415757239 */ /* 0x000fe20000001475 */
[----:B------:R-:W-:Y:S01]  /*6c40*/  IMAD R25, R51, R50, R25 ;  /* 0x0000003233197224 */ /* 0x000fe200078e0219 */
[----:B------:R-:W-:Y:S01]  /*6c50*/  MOV R51, R64 ;  /* 0x0000004000337202 */ /* 0x000fe20000000f00 */
[----:B------:R-:W-:Y:S01]  /*6c60*/  IMAD R28, R47, R32, RZ ;  /* 0x000000202f1c7224 */ /* 0x000fe200078e02ff */
[----:B------:R-:W-:Y:S01]  /*6c70*/  SHF.R.S32.HI R53, RZ, 0x18, R61 ;  /* 0x00000018ff357819 */ /* 0x000fe2000001143d */
[-C--:B------:R-:W-:Y:S02]  /*6c80*/  IMAD R26, R49, R50.reuse, R26 ;  /* 0x00000032311a7224 */ /* 0x080fe400078e021a */
[----:B------:R-:W-:Y:S02]  /*6c90*/  IMAD R29, R47, R33, RZ ;  /* 0x000000212f1d7224 */ /* 0x000fe400078e02ff */
[-C--:B------:R-:W-:Y:S02]  /*6ca0*/  IMAD R31, R59, R50.reuse, R31 ;  /* 0x000000323b1f7224 */ /* 0x080fe400078e021f */
[----:B------:R-:W-:Y:S02]  /*6cb0*/  IMAD R28, R51, R50, R28 ;  /* 0x00000032331c7224 */ /* 0x000fe400078e021c */
[----:B------:R-:W-:Y:S01]  /*6cc0*/  IMAD R30, R47, R34, RZ ;  /* 0x000000222f1e7224 */ /* 0x000fe200078e02ff */
[----:B------:R-:W-:Y:S01]  /*6cd0*/  I2IP.S8.S32.SAT R114, R31, R26, RZ ;  /* 0x0000001a1f727239 */ /* 0x000fe200000014ff */
[----:B------:R-:W-:Y:S02]  /*6ce0*/  IMAD R29, R52, R50, R29 ;  /* 0x00000032341d7224 */ /* 0x000fe400078e021d */
[----:B------:R-:W-:Y:S01]  /*6cf0*/  IMAD R35, R47, R35, RZ ;  /* 0x000000232f237224 */ /* 0x000fe200078e02ff */
[----:B------:R-:W-:Y:S01]  /*6d00*/  I2IP.S8.S32.SAT R118, R25, R24, R114 ;  /* 0x0000001819767239 */ /* 0x000fe20000001472 */
[-C--:B------:R-:W-:Y:S02]  /*6d10*/  IMAD R30, R53, R50.reuse, R30 ;  /* 0x00000032351e7224 */ /* 0x080fe400078e021e */
[----:B------:R-:W-:Y:S05]  /*6d20*/  IMAD R35, R60, R50, R35 ;  /* 0x000000323c237224 */ /* 0x000fea00078e0223 */
[----:B------:R-:W-:Y:S04]  /*6d30*/  I2IP.S8.S32.SAT R115, R35, R30, RZ ;  /* 0x0000001e23737239 */ /* 0x000fe800000014ff */
[----:B------:R-:W-:Y:S05]  /*6d40*/  I2IP.S8.S32.SAT R119, R29, R28, R115 ;  /* 0x0000001c1d777239 */ /* 0x000fea0000001473 */
        /* <DEDUP_REMOVED lines=9> */
[----:B------:R-:W-:Y:S02]  /*6de0*/  UIADD3 UR8, UP0, UPT, UR52, 0x680, URZ ;  /* 0x0000068034087890 */ /* 0x000fe4000ff1e0ff */
[----:B------:R-:W-:Y:S02]  /*6df0*/  UIADD3 UR5, UPT, UPT, UR41, 0x40, URZ ;  /* 0x0000004029057890 */ /* 0x000fe4000fffe0ff */
[----:B------:R-:W-:Y:S02]  /*6e00*/  UIADD3 UR4, UPT, UPT, UR49, 0x3200, URZ ;  /* 0x0000320031047890 */ /* 0x000fe4000fffe0ff */
[----:B------:R-:W-:Y:S01]  /*6e10*/  UIADD3.X UR9, UPT, UPT, URZ, UR53, URZ, UP0, !UPT ;  /* 0x00000035ff097290 */ /* 0x000fe200087fe4ff */
[----:B------:R-:W-:Y:S01]  /*6e20*/  UMOV UR6, UR42 ;  /* 0x0000002a00067c82 */ /* 0x000fe20008000000 */
[----:B------:R-:W-:Y:S07]  /*6e30*/  UMOV UR7, UR36 ;  /* 0x0000002400077c82 */ /* 0x000fee0008000000 */
[----:B------:R2:W-:Y:S01]  /*6e40*/  UTMASTG.3D [UR4], [UR8] ;  /* 0x00000004080073b5 */ /* 0x0005e20008010000 */
[----:B------:R0:W-:Y:S01]  /*6e50*/  UTMACMDFLUSH ;  /* 0x00000000000079b7 */ /* 0x0001e20000000000 */
[----:B--2---:R-:W-:Y:S04]  /*6e60*/  DEPBAR.LE SB0, 0x1 ;  /* 0x000080400000791a */ /* 0x004fe80000000000 */
.L_x_101:
[----:B------:R-:W-:Y:S05]  /*6e70*/  BSYNC.RECONVERGENT B0 ;  /* 0x0000000000007941 */ /* 0x000fea0003800200 */
.L_x_100:
[----:B------:R-:W-:Y:S01]  /*6e80*/  BAR.SYNC.DEFER_BLOCKING 0x1, 0x80 ;  /* 0x0042000000007b1d */ /* 0x000fe20000010000 */
[----:B------:R-:W-:Y:S01]  /*6e90*/  ISETP.NE.AND P2, PT, R106, RZ, PT ;  /* 0x000000ff6a00720c */ /* 0x000fe20003f45270 */
[----:B------:R-:W-:Y:S01]  /*6ea0*/  IMAD.IADD R20, R43, 0x1, R83 ;  /* 0x000000012b147824 */ /* 0x000fe200078e0253 */
[----:B------:R-:W-:Y:S01]  /*6eb0*/  ISETP.NE.AND P0, PT, R107, 0x2, PT ;  /* 0x000000026b00780c */ /* 0x000fe20003f05270 */
[----:B------:R-:W-:Y:S01]  /*6ec0*/  IMAD.IADD R21, R45, 0x1, R90 ;  /* 0x000000012d157824 */ /* 0x000fe200078e025a */
[----:B------:R-:W-:Y:S02]  /*6ed0*/  ISETP.NE.AND P1, PT, R113, 0x4, PT ;  /* 0x000000047100780c */ /* 0x000fe40003f25270 */
[----:B------:R-:W-:Y:S02]  /*6ee0*/  SEL R0, RZ, 0x1, P0 ;  /* 0x00000001ff007807 */ /* 0x000fe40000000000 */
[----:B------:R-:W-:Y:S02]  /*6ef0*/  SEL R3, RZ, 0x1, P1 ;  /* 0x00000001ff037807 */ /* 0x000fe40000800000 */
[----:B------:R-:W-:Y:S02]  /*6f00*/  LOP3.LUT R101, R101, R0, RZ, 0x3c, !PT ;  /* 0x0000000065657212 */ /* 0x000fe400078e3cff */
[----:B------:R-:W-:Y:S02]  /*6f10*/  LOP3.LUT R102, R102, R3, RZ, 0x3c, !PT ;  /* 0x0000000366667212 */ /* 0x000fe400078e3cff */
[----:B------:R-:W-:Y:S02]  /*6f20*/  @P2 R2UR UR36, R98 ;  /* 0x00000000622422ca */ /* 0x000fe400000e0000 */
[----:B------:R-:W-:Y:S02]  /*6f30*/  SEL R107, R107, RZ, P0 ;  /* 0x000000ff6b6b7207 */ /* 0x000fe40000000000 */
[----:B------:R-:W-:Y:S01]  /*6f40*/  SEL R44, R113, RZ, P1 ;  /* 0x000000ff712c7207 */ /* 0x000fe20000800000 */
[----:B------:R-:W-:Y:S10]  /*6f50*/  @P2 BRA `(.L_x_102) ;  /* 0xffffffd400d82947 */ /* 0x000ff4000383ffff */
[----:B------:R-:W-:Y:S05]  /*6f60*/  EXIT ;  /* 0x000000000000794d */ /* 0x000fea0003800000 */
.L_x_19:
[----:B--2---:R2:W1:Y:S02]  /*6f70*/  SYNCS.PHASECHK.TRANS64.TRYWAIT P0, [R3+URZ+0xc0], R2 ;  /* 0x0000c002030075a7 */ /* 0x00446400080011ff */
[----:B-1----:R-:W-:Y:S05]  /*6f80*/  @!P0 NANOSLEEP.SYNCS 0x989680 ;  /* 0x009896800000895d */ /* 0x002fea0003900000 */
[----:B------:R-:W1:Y:S02]  /*6f90*/  @!P0 SYNCS.PHASECHK.TRANS64 P0, [R3+URZ+0xc0], R2 ;  /* 0x0000c002030085a7 */ /* 0x000e6400080010ff */
[----:B-1----:R-:W-:Y:S05]  /*6fa0*/  @!P0 BRA `(.L_x_19) ;  /* 0xfffffffc00f08947 */ /* 0x002fea000383ffff */
[----:B------:R-:W-:Y:S05]  /*6fb0*/  BRA `(.L_x_103) ;  /* 0xffffffa400687947 */ /* 0x000fea000383ffff */
.L_x_22:
[----:B-1----:R-:W-:-:S07]  /*6fc0*/  MOV R2, UR33 ;  /* 0x0000002100027c02 */ /* 0x002fce0008000f00 */
.L_x_104:
[----:B-1----:R1:W2:Y:S02]  /*6fd0*/  SYNCS.PHASECHK.TRANS64.TRYWAIT P0, [R2+URZ+0x10], R5 ;  /* 0x00001005020075a7 */ /* 0x0022a400080011ff */
[----:B--2---:R-:W-:Y:S05]  /*6fe0*/  @!P0 NANOSLEEP.SYNCS 0x989680 ;  /* 0x009896800000895d */ /* 0x004fea0003900000 */
[----:B------:R-:W2:Y:S02]  /*6ff0*/  @!P0 SYNCS.PHASECHK.TRANS64 P0, [R2+URZ+0x10], R5 ;  /* 0x00001005020085a7 */ /* 0x000ea400080010ff */
[----:B--2---:R-:W-:Y:S05]  /*7000*/  @!P0 BRA `(.L_x_104) ;  /* 0xfffffffc00f08947 */ /* 0x004fea000383ffff */
[----:B------:R-:W-:Y:S05]  /*7010*/  BRA `(.L_x_21) ;  /* 0xffffffa400b87947 */ /* 0x000fea000383ffff */
.L_x_28:
[----:B-1----:R-:W-:-:S07]  /*7020*/  MOV R2, UR17 ;  /* 0x0000001100027c02 */ /* 0x002fce0008000f00 */
.L_x_105:
[----:B-1----:R1:W2:Y:S02]  /*7030*/  SYNCS.PHASECHK.TRANS64.TRYWAIT P0, [R2+URZ+0x10], R5 ;  /* 0x00001005020075a7 */ /* 0x0022a400080011ff */
[----:B--2---:R-:W-:Y:S05]  /*7040*/  @!P0 NANOSLEEP.SYNCS 0x989680 ;  /* 0x009896800000895d */ /* 0x004fea0003900000 */
[----:B------:R-:W2:Y:S02]  /*7050*/  @!P0 SYNCS.PHASECHK.TRANS64 P0, [R2+URZ+0x10], R5 ;  /* 0x00001005020085a7 */ /* 0x000ea400080010ff */
[----:B--2---:R-:W-:Y:S05]  /*7060*/  @!P0 BRA `(.L_x_105) ;  /* 0xfffffffc00f08947 */ /* 0x004fea000383ffff */
[----:B------:R-:W-:Y:S05]  /*7070*/  BRA `(.L_x_27) ;  /* 0xffffffa800607947 */ /* 0x000fea000383ffff */
.L_x_32:
[----:B-1----:R1:W2:Y:S02]  /*7080*/  SYNCS.PHASECHK.TRANS64.TRYWAIT P0, [R2+URZ+0x50], R3 ;  /* 0x00005003020075a7 */ /* 0x0022a400080011ff */
[----:B--2---:R-:W-:Y:S05]  /*7090*/  @!P0 NANOSLEEP.SYNCS 0x989680 ;  /* 0x009896800000895d */ /* 0x004fea0003900000 */
[----:B------:R-:W2:Y:S02]  /*70a0*/  @!P0 SYNCS.PHASECHK.TRANS64 P0, [R2+URZ+0x50], R3 ;  /* 0x00005003020085a7 */ /* 0x000ea400080010ff */
[----:B--2---:R-:W-:Y:S05]  /*70b0*/  @!P0 BRA `(.L_x_32) ;  /* 0xfffffffc00f08947 */ /* 0x004fea000383ffff */
[----:B------:R-:W-:Y:S05]  /*70c0*/  BRA `(.L_x_106) ;  /* 0xffffffa800f07947 */ /* 0x000fea000383ffff */
.L_x_36:
[----:B----4-:R-:W-:-:S07]  /*70d0*/  MOV R0, UR4 ;  /* 0x0000000400007c02 */ /* 0x010fce0008000f00 */
.L_x_107:
[----:B-1----:R1:W2:Y:S02]  /*70e0*/  SYNCS.PHASECHK.TRANS64.TRYWAIT P0, [R0+URZ], R3 ;  /* 0x00000003000075a7 */ /* 0x0022a400080011ff */
[----:B--2---:R-:W-:Y:S05]  /*70f0*/  @!P0 NANOSLEEP.SYNCS 0x989680 ;  /* 0x009896800000895d */ /* 0x004fea0003900000 */
[----:B------:R-:W2:Y:S02]  /*7100*/  @!P0 SYNCS.PHASECHK.TRANS64 P0, [R0+URZ], R3 ;  /* 0x00000003000085a7 */ /* 0x000ea400080010ff */
[----:B--2---:R-:W-:Y:S05]  /*7110*/  @!P0 BRA `(.L_x_107) ;  /* 0xfffffffc00f08947 */ /* 0x004fea000383ffff */
[----:B------:R-:W-:Y:S05]  /*7120*/  BRA `(.L_x_108) ;  /* 0xffffffb000607947 */ /* 0x000fea000383ffff */
.L_x_39:
[----:B-1----:R1:W2:Y:S02]  /*7130*/  SYNCS.PHASECHK.TRANS64.TRYWAIT P0, [R0+URZ+0xb0], R5 ;  /* 0x0000b005000075a7 */ /* 0x0022a400080011ff */
[----:B--2---:R-:W-:Y:S05]  /*7140*/  @!P0 NANOSLEEP.SYNCS 0x989680 ;  /* 0x009896800000895d */ /* 0x004fea0003900000 */
[----:B------:R-:W2:Y:S02]  /*7150*/  @!P0 SYNCS.PHASECHK.TRANS64 P0, [R0+URZ+0xb0], R5 ;  /* 0x0000b005000085a7 */ /* 0x000ea400080010ff */
[----:B--2---:R-:W-:Y:S05]  /*7160*/  @!P0 BRA `(.L_x_39) ;  /* 0xfffffffc00f08947 */ /* 0x004fea000383ffff */
[----:B------:R-:W-:Y:S05]  /*7170*/  BRA `(.L_x_109) ;  /* 0xffffffb000bc7947 */ /* 0x000fea000383ffff */
.L_x_40:
[----:B------:R-:W-:-:S07]  /*7180*/  MOV R0, UR5 ;  /* 0x0000000500007c02 */ /* 0x000fce0008000f00 */
.L_x_110:
[----:B-1----:R1:W2:Y:S02]  /*7190*/  SYNCS.PHASECHK.TRANS64.TRYWAIT P0, [R0+URZ+0x60], R5 ;  /* 0x00006005000075a7 */ /* 0x0022a400080011ff */
[----:B--2---:R-:W-:Y:S05]  /*71a0*/  @!P0 NANOSLEEP.SYNCS 0x989680 ;  /* 0x009896800000895d */ /* 0x004fea0003900000 */
[----:B------:R-:W2:Y:S02]  /*71b0*/  @!P0 SYNCS.PHASECHK.TRANS64 P0, [R0+URZ+0x60], R5 ;  /* 0x00006005000085a7 */ /* 0x000ea400080010ff */
[----:B--2---:R-:W-:Y:S05]  /*71c0*/  @!P0 BRA `(.L_x_110) ;  /* 0xfffffffc00f08947 */ /* 0x004fea000383ffff */
[----:B------:R-:W-:Y:S05]  /*71d0*/  BRA `(.L_x_111) ;  /* 0xffffffb000cc7947 */ /* 0x000fea000383ffff */
.L_x_41:
[----:B-1----:R1:W2:Y:S02]  /*71e0*/  SYNCS.PHASECHK.TRANS64.TRYWAIT P1, [R0+URZ+0x50], R5 ;  /* 0x00005005000075a7 */ /* 0x0022a400080211ff */
[----:B--2---:R-:W-:Y:S05]  /*71f0*/  @!P1 NANOSLEEP.SYNCS 0x989680 ;  /* 0x009896800000995d */ /* 0x004fea0003900000 */
[----:B------:R-:W2:Y:S02]  /*7200*/  @!P1 SYNCS.PHASECHK.TRANS64 P1, [R0+URZ+0x50], R5 ;  /* 0x00005005000095a7 */ /* 0x000ea400080210ff */
[----:B--2---:R-:W-:Y:S05]  /*7210*/  @!P1 BRA `(.L_x_41) ;  /* 0xfffffffc00f09947 */ /* 0x004fea000383ffff */
[----:B------:R-:W-:Y:S05]  /*7220*/  BRA `(.L_x_112) ;  /* 0xffffffb000fc7947 */ /* 0x000fea000383ffff */
.L_x_44:
[----:B------:R-:W-:-:S07]  /*7230*/  MOV R0, UR5 ;  /* 0x0000000500007c02 */ /* 0x000fce0008000f00 */
.L_x_113:
[----:B-1----:R1:W2:Y:S02]  /*7240*/  SYNCS.PHASECHK.TRANS64.TRYWAIT P0, [R0+URZ+0x60], R3 ;  /* 0x00006003000075a7 */ /* 0x0022a400080011ff */
[----:B--2---:R-:W-:Y:S05]  /*7250*/  @!P0 NANOSLEEP.SYNCS 0x989680 ;  /* 0x009896800000895d */ /* 0x004fea0003900000 */
[----:B------:R-:W2:Y:S02]  /*7260*/  @!P0 SYNCS.PHASECHK.TRANS64 P0, [R0+URZ+0x60], R3 ;  /* 0x00006003000085a7 */ /* 0x000ea400080010ff */
[----:B--2---:R-:W-:Y:S05]  /*7270*/  @!P0 BRA `(.L_x_113) ;  /* 0xfffffffc00f08947 */ /* 0x004fea000383ffff */
[----:B------:R-:W-:Y:S05]  /*7280*/  BRA `(.L_x_43) ;  /* 0xffffffb400507947 */ /* 0x000fea000383ffff */
.L_x_51:
[----:B-1----:R1:W2:Y:S02]  /*7290*/  SYNCS.PHASECHK.TRANS64.TRYWAIT P1, [R0+URZ+0x50], R5 ;  /* 0x00005005000075a7 */ /* 0x0022a400080211ff */
[----:B--2---:R-:W-:Y:S05]  /*72a0*/  @!P1 NANOSLEEP.SYNCS 0x989680 ;  /* 0x009896800000995d */ /* 0x004fea0003900000 */
[----:B------:R-:W2:Y:S02]  /*72b0*/  @!P1 SYNCS.PHASECHK.TRANS64 P1, [R0+URZ+0x50], R5 ;  /* 0x00005005000095a7 */ /* 0x000ea400080210ff */
[----:B--2---:R-:W-:Y:S05]  /*72c0*/  @!P1 BRA `(.L_x_51) ;  /* 0xfffffffc00f09947 */ /* 0x004fea000383ffff */
[----:B------:R-:W-:Y:S05]  /*72d0*/  BRA `(.L_x_114) ;  /* 0xffffffb800a87947 */ /* 0x000fea000383ffff */
.L_x_52:
[----:B------:R-:W-:-:S07]  /*72e0*/  MOV R3, UR9 ;  /* 0x0000000900037c02 */ /* 0x000fce0008000f00 */
.L_x_115:
[----:B-1----:R1:W2:Y:S02]  /*72f0*/  SYNCS.PHASECHK.TRANS64.TRYWAIT P0, [R3+URZ+0x90], R0 ;  /* 0x00009000030075a7 */ /* 0x0022a400080011ff */
[----:B--2---:R-:W-:Y:S05]  /*7300*/  @!P0 NANOSLEEP.SYNCS 0x989680 ;  /* 0x009896800000895d */ /* 0x004fea0003900000 */
[----:B------:R-:W2:Y:S02]  /*7310*/  @!P0 SYNCS.PHASECHK.TRANS64 P0, [R3+URZ+0x90], R0 ;  /* 0x00009000030085a7 */ /* 0x000ea400080010ff */
[----:B--2---:R-:W-:Y:S05]  /*7320*/  @!P0 BRA `(.L_x_115) ;  /* 0xfffffffc00f08947 */ /* 0x004fea000383ffff */
[----:B------:R-:W-:Y:S05]  /*7330*/  BRA `(.L_x_116) ;  /* 0xffffffb800dc7947 */ /* 0x000fea000383ffff */
.L_x_55:
[----:B------:R-:W-:Y:S07]  /*7340*/  MOV R0, UR7 ;  /* 0x0000000700007c02 */ /* 0x000fee0008000f00 */
.L_x_117:
[----:B-1----:R1:W2:Y:S02]  /*7350*/  SYNCS.PHASECHK.TRANS64.TRYWAIT P0, [R0+URZ], R3 ;  /* 0x00000003000075a7 */ /* 0x0022a400080011ff */
[----:B--2---:R-:W-:Y:S05]  /*7360*/  @!P0 NANOSLEEP.SYNCS 0x989680 ;  /* 0x009896800000895d */ /* 0x004fea0003900000 */
[----:B------:R-:W2:Y:S02]  /*7370*/  @!P0 SYNCS.PHASECHK.TRANS64 P0, [R0+URZ], R3 ;  /* 0x00000003000085a7 */ /* 0x000ea400080010ff */
[----:B--2---:R-:W-:Y:S05]  /*7380*/  @!P0 BRA `(.L_x_117) ;  /* 0xfffffffc00f08947 */ /* 0x004fea000383ffff */
[----:B------:R-:W-:Y:S05]  /*7390*/  BRA `(.L_x_54) ;  /* 0xffffffbc00147947 */ /* 0x000fea000383ffff */
.L_x_58:
[----:B------:R-:W-:-:S07]  /*73a0*/  MOV R0, UR5 ;  /* 0x0000000500007c02 */ /* 0x000fce0008000f00 */
.L_x_118:
[----:B--2---:R2:W3:Y:S02]  /*73b0*/  SYNCS.PHASECHK.TRANS64.TRYWAIT P0, [R0+URZ], R3 ;  /* 0x00000003000075a7 */ /* 0x0044e400080011ff */
[----:B---3--:R-:W-:Y:S05]  /*73c0*/  @!P0 NANOSLEEP.SYNCS 0x989680 ;  /* 0x009896800000895d */ /* 0x008fea0003900000 */
[----:B------:R-:W3:Y:S02]  /*73d0*/  @!P0 SYNCS.PHASECHK.TRANS64 P0, [R0+URZ], R3 ;  /* 0x00000003000085a7 */ /* 0x000ee400080010ff */
[----:B---3--:R-:W-:Y:S05]  /*73e0*/  @!P0 BRA `(.L_x_118) ;  /* 0xfffffffc00f08947 */ /* 0x008fea000383ffff */
[----:B------:R-:W-:Y:S05]  /*73f0*/  BRA `(.L_x_119) ;  /* 0xffffffbc00b47947 */ /* 0x000fea000383ffff */
.L_x_59:
[----:B------:R-:W-:-:S07]  /*7400*/  MOV R0, UR5 ;  /* 0x0000000500007c02 */ /* 0x000fce0008000f00 */
.L_x_120:
[----:B--2---:R2:W3:Y:S02]  /*7410*/  SYNCS.PHASECHK.TRANS64.TRYWAIT P0, [R0+URZ], R3 ;  /* 0x00000003000075a7 */ /* 0x0044e400080011ff */
[----:B---3--:R-:W-:Y:S05]  /*7420*/  @!P0 NANOSLEEP.SYNCS 0x989680 ;  /* 0x009896800000895d */ /* 0x008fea0003900000 */
[----:B------:R-:W3:Y:S02]  /*7430*/  @!P0 SYNCS.PHASECHK.TRANS64 P0, [R0+URZ], R3 ;  /* 0x00000003000085a7 */ /* 0x000ee400080010ff */
[----:B---3--:R-:W-:Y:S05]  /*7440*/  @!P0 BRA `(.L_x_120) ;  /* 0xfffffffc00f08947 */ /* 0x008fea000383ffff */
[----:B------:R-:W-:Y:S05]  /*7450*/  BRA `(.L_x_121) ;  /* 0xffffffbc00c07947 */ /* 0x000fea000383ffff */
.L_x_60:
[----:B------:R-:W-:-:S07]  /*7460*/  MOV R0, UR5 ;  /* 0x0000000500007c02 */ /* 0x000fce0008000f00 */
.L_x_122:
[----:B--2---:R2:W3:Y:S02]  /*7470*/  SYNCS.PHASECHK.TRANS64.TRYWAIT P0, [R0+URZ], R3 ;  /* 0x00000003000075a7 */ /* 0x0044e400080011ff */
[----:B---3--:R-:W-:Y:S05]  /*7480*/  @!P0 NANOSLEEP.SYNCS 0x989680 ;  /* 0x009896800000895d */ /* 0x008fea0003900000 */
[----:B------:R-:W3:Y:S02]  /*7490*/  @!P0 SYNCS.PHASECHK.TRANS64 P0, [R0+URZ], R3 ;  /* 0x00000003000085a7 */ /* 0x000ee400080010ff */
[----:B---3--:R-:W-:Y:S05]  /*74a0*/  @!P0 BRA `(.L_x_122) ;  /* 0xfffffffc00f08947 */ /* 0x008fea000383ffff */
[----:B------:R-:W-:Y:S05]  /*74b0*/  BRA `(.L_x_123) ;  /* 0xffffffbc00cc7947 */ /* 0x000fea000383ffff */
.L_x_61:
[----:B------:R-:W-:-:S07]  /*74c0*/  MOV R0, UR7 ;  /* 0x0000000700007c02 */ /* 0x000fce0008000f00 */
.L_x_124:
[----:B--2---:R2:W3:Y:S02]  /*74d0*/  SYNCS.PHASECHK.TRANS64.TRYWAIT P0, [R0+URZ], R3 ;  /* 0x00000003000075a7 */ /* 0x0044e400080011ff */
[----:B---3--:R-:W-:Y:S05]  /*74e0*/  @!P0 NANOSLEEP.SYNCS 0x989680 ;  /* 0x009896800000895d */ /* 0x008fea0003900000 */
[----:B------:R-:W3:Y:S02]  /*74f0*/  @!P0 SYNCS.PHASECHK.TRANS64 P0, [R0+URZ], R3 ;  /* 0x00000003000085a7 */ /* 0x000ee400080010ff */
[----:B---3--:R-:W-:Y:S05]  /*7500*/  @!P0 BRA `(.L_x_124) ;  /* 0xfffffffc00f08947 */ /* 0x008fea000383ffff */
[----:B------:R-:W-:Y:S05]  /*7510*/  BRA `(.L_x_125) ;  /* 0xffffffbc00d87947 */ /* 0x000fea000383ffff */
.L_x_66:
[----:B--2---:R2:W3:Y:S02]  /*7520*/  SYNCS.PHASECHK.TRANS64.TRYWAIT P0, [R0+URZ+0x50], R3 ;  /* 0x00005003000075a7 */ /* 0x0044e400080011ff */
[----:B---3--:R-:W-:Y:S05]  /*7530*/  @!P0 NANOSLEEP.SYNCS 0x989680 ;  /* 0x009896800000895d */ /* 0x008fea0003900000 */
[----:B------:R-:W3:Y:S02]  /*7540*/  @!P0 SYNCS.PHASECHK.TRANS64 P0, [R0+URZ+0x50], R3 ;  /* 0x00005003000085a7 */ /* 0x000ee400080010ff */
[----:B---3--:R-:W-:Y:S05]  /*7550*/  @!P0 BRA `(.L_x_66) ;  /* 0xfffffffc00f08947 */ /* 0x008fea000383ffff */
[----:B------:R-:W-:Y:S05]  /*7560*/  BRA `(.L_x_126) ;  /* 0xffffffc000dc7947 */ /* 0x000fea000383ffff */
.L_x_69:
[----:B------:R-:W-:Y:S07]  /*7570*/  MOV R0, UR7 ;  /* 0x0000000700007c02 */ /* 0x000fee0008000f00 */
.L_x_127:
[----:B--2---:R2:W3:Y:S02]  /*7580*/  SYNCS.PHASECHK.TRANS64.TRYWAIT P0, [R0+URZ+0x48], R3 ;  /* 0x00004803000075a7 */ /* 0x0044e400080011ff */
[----:B---3--:R-:W-:Y:S05]  /*7590*/  @!P0 NANOSLEEP.SYNCS 0x989680 ;  /* 0x009896800000895d */ /* 0x008fea0003900000 */
[----:B------:R-:W3:Y:S02]  /*75a0*/  @!P0 SYNCS.PHASECHK.TRANS64 P0, [R0+URZ+0x48], R3 ;  /* 0x00004803000085a7 */ /* 0x000ee400080010ff */
[----:B---3--:R-:W-:Y:S05]  /*75b0*/  @!P0 BRA `(.L_x_127) ;  /* 0xfffffffc00f08947 */ /* 0x008fea000383ffff */
[----:B------:R-:W-:Y:S05]  /*75c0*/  BRA `(.L_x_68) ;  /* 0xffffffc400bc7947 */ /* 0x000fea000383ffff */
.L_x_72:
[----:B--2---:R-:W-:Y:S07]  /*75d0*/  MOV R3, UR7 ;  /* 0x0000000700037c02 */ /* 0x004fee0008000f00 */
.L_x_128:
[----:B-1----:R1:W2:Y:S02]  /*75e0*/  SYNCS.PHASECHK.TRANS64.TRYWAIT P0, [R3+URZ+0x30], R12 ;  /* 0x0000300c030075a7 */ /* 0x0022a400080011ff */
[----:B--2---:R-:W-:Y:S05]  /*75f0*/  @!P0 NANOSLEEP.SYNCS 0x989680 ;  /* 0x009896800000895d */ /* 0x004fea0003900000 */
[----:B------:R-:W2:Y:S02]  /*7600*/  @!P0 SYNCS.PHASECHK.TRANS64 P0, [R3+URZ+0x30], R12 ;  /* 0x0000300c030085a7 */ /* 0x000ea400080010ff */
[----:B--2---:R-:W-:Y:S05]  /*7610*/  @!P0 BRA `(.L_x_128) ;  /* 0xfffffffc00f08947 */ /* 0x004fea000383ffff */
[----:B------:R-:W-:Y:S05]  /*7620*/  BRA `(.L_x_129) ;  /* 0xffffffc800347947 */ /* 0x000fea000383ffff */
.L_x_73:
[----:B------:R-:W-:Y:S07]  /*7630*/  MOV R3, UR7 ;  /* 0x0000000700037c02 */ /* 0x000fee0008000f00 */
.L_x_130:
[----:B-1----:R1:W2:Y:S02]  /*7640*/  SYNCS.PHASECHK.TRANS64.TRYWAIT P0, [R3+URZ+0x38], R12 ;  /* 0x0000380c030075a7 */ /* 0x0022a400080011ff */
[----:B--2---:R-:W-:Y:S05]  /*7650*/  @!P0 NANOSLEEP.SYNCS 0x989680 ;  /* 0x009896800000895d */ /* 0x004fea0003900000 */
[----:B------:R-:W2:Y:S02]  /*7660*/  @!P0 SYNCS.PHASECHK.TRANS64 P0, [R3+URZ+0x38], R12 ;  /* 0x0000380c030085a7 */ /* 0x000ea400080010ff */
[----:B--2---:R-:W-:Y:S05]  /*7670*/  @!P0 BRA `(.L_x_130) ;  /* 0xfffffffc00f08947 */ /* 0x004fea000383ffff */
[----:B------:R-:W-:Y:S05]  /*7680*/  BRA `(.L_x_131) ;  /* 0xffffffc800b47947 */ /* 0x000fea000383ffff */
.L_x_75:
[----:B------:R-:W-:-:S07]  /*7690*/  MOV R0, UR7 ;  /* 0x0000000700007c02 */ /* 0x000fce0008000f00 */
.L_x_132:
[----:B-1----:R1:W3:Y:S02]  /*76a0*/  SYNCS.PHASECHK.TRANS64.TRYWAIT P0, [R0+URZ+0x30], R3 ;  /* 0x00003003000075a7 */ /* 0x0022e400080011ff */
[----:B---3--:R-:W-:Y:S05]  /*76b0*/  @!P0 NANOSLEEP.SYNCS 0x989680 ;  /* 0x009896800000895d */ /* 0x008fea0003900000 */
[----:B------:R-:W3:Y:S02]  /*76c0*/  @!P0 SYNCS.PHASECHK.TRANS64 P0, [R0+URZ+0x30], R3 ;  /* 0x00003003000085a7 */ /* 0x000ee400080010ff */
[----:B---3--:R-:W-:Y:S05]  /*76d0*/  @!P0 BRA `(.L_x_132) ;  /* 0xfffffffc00f08947 */ /* 0x008fea000383ffff */
[----:B------:R-:W-:Y:S05]  /*76e0*/  BRA `(.L_x_133) ;  /* 0xffffffcc00247947 */ /* 0x000fea000383ffff */
.L_x_77:
[----:B--2---:R2:W4:Y:S02]  /*76f0*/  SYNCS.PHASECHK.TRANS64.TRYWAIT P0, [R0+URZ+0x50], R3 ;  /* 0x00005003000075a7 */ /* 0x00452400080011ff */
[----:B----4-:R-:W-:Y:S05]  /*7700*/  @!P0 NANOSLEEP.SYNCS 0x989680 ;  /* 0x009896800000895d */ /* 0x010fea0003900000 */
[----:B------:R-:W4:Y:S02]  /*7710*/  @!P0 SYNCS.PHASECHK.TRANS64 P0, [R0+URZ+0x50], R3 ;  /* 0x00005003000085a7 */ /* 0x000f2400080010ff */
[----:B----4-:R-:W-:Y:S05]  /*7720*/  @!P0 BRA `(.L_x_77) ;  /* 0xfffffffc00f08947 */ /* 0x010fea000383ffff */
[----:B------:R-:W-:Y:S05]  /*7730*/  BRA `(.L_x_134) ;  /* 0xffffffcc00f47947 */ /* 0x000fea000383ffff */
.L_x_88:
[----:B-1----:R1:W3:Y:S02]  /*7740*/  SYNCS.PHASECHK.TRANS64.TRYWAIT P1, [R0+URZ+0x20], R3 ;  /* 0x00002003000075a7 */ /* 0x0022e400080211ff */
[----:B---3--:R-:W-:Y:S05]  /*7750*/  @!P1 NANOSLEEP.SYNCS 0x989680 ;  /* 0x009896800000995d */ /* 0x008fea0003900000 */
[----:B------:R-:W3:Y:S02]  /*7760*/  @!P1 SYNCS.PHASECHK.TRANS64 P1, [R0+URZ+0x20], R3 ;  /* 0x00002003000095a7 */ /* 0x000ee400080210ff */
[----:B---3--:R-:W-:Y:S05]  /*7770*/  @!P1 BRA `(.L_x_88) ;  /* 0xfffffffc00f09947 */ /* 0x008fea000383ffff */
[----:B------:R-:W-:Y:S05]  /*7780*/  BRA `(.L_x_87) ;  /* 0xffffffdc000c7947 */ /* 0x000fea000383ffff */
.L_x_90:
[----:B---3--:R3:W4:Y:S02]  /*7790*/  SYNCS.PHASECHK.TRANS64.TRYWAIT P0, [R108+URZ+0x70], R7 ;  /* 0x000070076c0075a7 */ /* 0x00872400080011ff */
[----:B----4-:R-:W-:Y:S05]  /*77a0*/  @!P0 NANOSLEEP.SYNCS 0x989680 ;  /* 0x009896800000895d */ /* 0x010fea0003900000 */
[----:B------:R-:W4:Y:S02]  /*77b0*/  @!P0 SYNCS.PHASECHK.TRANS64 P0, [R108+URZ+0x70], R7 ;  /* 0x000070076c0085a7 */ /* 0x000f2400080010ff */
[----:B----4-:R-:W-:Y:S05]  /*77c0*/  @!P0 BRA `(.L_x_90) ;  /* 0xfffffffc00f08947 */ /* 0x010fea000383ffff */
[----:B------:R-:W-:Y:S05]  /*77d0*/  BRA `(.L_x_89) ;  /* 0xffffffdc00607947 */ /* 0x000fea000383ffff */
.L_x_98:
[----:B--2---:R2:W3:Y:S02]  /*77e0*/  SYNCS.PHASECHK.TRANS64.TRYWAIT P0, [R75+URZ+0x20], R0 ;  /* 0x000020004b0075a7 */ /* 0x0044e400080011ff */
[----:B---3--:R-:W-:Y:S05]  /*77f0*/  @!P0 NANOSLEEP.SYNCS 0x989680 ;  /* 0x009896800000895d */ /* 0x008fea0003900000 */
[----:B------:R-:W3:Y:S02]  /*7800*/  @!P0 SYNCS.PHASECHK.TRANS64 P0, [R75+URZ+0x20], R0 ;  /* 0x000020004b0085a7 */ /* 0x000ee400080010ff */
[----:B---3--:R-:W-:Y:S05]  /*7810*/  @!P0 BRA `(.L_x_98) ;  /* 0xfffffffc00f08947 */ /* 0x008fea000383ffff */
[----:B------:R-:W-:Y:S05]  /*7820*/  BRA `(.L_x_97) ;  /* 0xffffffe800547947 */ /* 0x000fea000383ffff */
        .weak           $__internal_0_$__cuda_sm10x_tcgen05_guardrail_trap_col_being_dealloced_not_returned_by_alloc
        .type           $__internal_0_$__cuda_sm10x_tcgen05_guardrail_trap_col_being_dealloced_not_returned_by_alloc,@function
        .size           $__internal_0_$__cuda_sm10x_tcgen05_guardrail_trap_col_being_dealloced_not_returned_by_alloc,($__internal_1_$__cuda_sm10x_tcgen05_guardrail_trap_phase_invalid_during_alloc - $__internal_0_$__cuda_sm10x_tcgen05_guardrail_trap_col_being_dealloced_not_returned_by_alloc)
$__internal_0_$__cuda_sm10x_tcgen05_guardrail_trap_col_being_dealloced_not_returned_by_alloc:
[----:B------:R-:W-:Y:S05]  /*7830*/  BPT.TRAP 0x1 ;  /* 0x000000040000795c */ /* 0x000fea0000300000 */
[----:B------:R-:W-:-:S04]  /*7840*/  HFMA2 R3, -RZ, RZ, 0, 0 ;  /* 0x00000000ff037431 */ /* 0x000fc800000001ff */
[----:B------:R-:W-:Y:S05]  /*7850*/  RET.REL.NODEC R2 `(_ZN7cutlass13device_kernelINS_4gemm6kernel13GemmUniversalIN4cute5tupleIJiiiiEEENS1_10collective13CollectiveMmaINS1_35MainloopSm100TmaUmmaWarpSpecializedILi2ELi2ELi4ENS5_IJNS4_1CILi1EEESB_SB_EEEEENS5_IJNSA_ILi64EEENSA_ILi128EEENSA_ILi32EEEEEEaNS5_IJlSB_lEEEaSI_NS4_8TiledMMAINS4_8MMA_AtomIJNS4_15SM100_MMA_S8_SSIaaiLi64ELi128ELNS4_4UMMA5MajorE0ELSN_0ELNSM_8SaturateE0EEEEEENS4_6LayoutISC_NS5_IJNSA_ILi0EEESS_SS_EEEEENS5_IJNS4_10UnderscoreESV_SV_EEEEENS4_13SM90_TMA_LOADENS4_14ComposedLayoutINS4_7SwizzleILi1ELi4ELi3EEENS4_18smem_ptr_flag_bitsILi8EEENSR_INS5_IJNSA_ILi8EEESG_EEENS5_IJSG_SB_EEEEEEEvNS4_8identityESY_S18_vS19_EENS_8epilogue10collective18CollectiveEpilogueINS1B_23Sm100TmaWarpSpecializedILi2ELi2ELi32ELb0ELb0EEEJSH_NS5_IJNSR_ISE_SB_EES1G_EEEaSI_aSI_NS1B_6fusion15FusionCallbacksIS1F_NS1I_17LinearCombinationIaiaiLNS_15FloatRoundStyleE2EEESH_S1H_JEEENS4_5SM1004TMEM4LOAD26SM100_TMEM_LOAD_16dp32b32xESY_NSZ_INS10_ILi2ELi4ELi3EEES13_NSR_INS5_IJS14_SE_EEENS5_IJSE_SB_EEEEEEENS4_39AutoVectorizingCopyWithAssumedAlignmentILi128EEENS4_14SM90_TMA_STOREES1W_S1Y_S1Y_EEEvvEEEEvNT_6ParamsE) ;  /* 0xffffff8402e87950 */ /* 0x000fea0003c3ffff */
        .weak           $__internal_1_$__cuda_sm10x_tcgen05_guardrail_trap_phase_invalid_during_alloc
        .type           $__internal_1_$__cuda_sm10x_tcgen05_guardrail_trap_phase_invalid_during_alloc,@function
        .size           $__internal_1_$__cuda_sm10x_tcgen05_guardrail_trap_phase_invalid_during_alloc,($__internal_2_$__cuda_sm10x_tcgen05_guardrail_trap_unallocated_columns_being_dealloced - $__internal_1_$__cuda_sm10x_tcgen05_guardrail_trap_phase_invalid_during_alloc)
$__internal_1_$__cuda_sm10x_tcgen05_guardrail_trap_phase_invalid_during_alloc:
[----:B------:R-:W-:Y:S05]  /*7860*/  BPT.TRAP 0x1 ;  /* 0x000000040000795c */ /* 0x000fea0000300000 */
[----:B------:R-:W-:-:S04]  /*7870*/  MOV R3, 0x0 ;  /* 0x0000000000037802 */ /* 0x000fc80000000f00 */
[----:B------:R-:W-:Y:S05]  /*7880*/  RET.REL.NODEC R2 `(_ZN7cutlass13device_kernelINS_4gemm6kernel13GemmUniversalIN4cute5tupleIJiiiiEEENS1_10collective13CollectiveMmaINS1_35MainloopSm100TmaUmmaWarpSpecializedILi2ELi2ELi4ENS5_IJNS4_1CILi1EEESB_SB_EEEEENS5_IJNSA_ILi64EEENSA_ILi128EEENSA_ILi32EEEEEEaNS5_IJlSB_lEEEaSI_NS4_8TiledMMAINS4_8MMA_AtomIJNS4_15SM100_MMA_S8_SSIaaiLi64ELi128ELNS4_4UMMA5MajorE0ELSN_0ELNSM_8SaturateE0EEEEEENS4_6LayoutISC_NS5_IJNSA_ILi0EEESS_SS_EEEEENS5_IJNS4_10UnderscoreESV_SV_EEEEENS4_13SM90_TMA_LOADENS4_14ComposedLayoutINS4_7SwizzleILi1ELi4ELi3EEENS4_18smem_ptr_flag_bitsILi8EEENSR_INS5_IJNSA_ILi8EEESG_EEENS5_IJSG_SB_EEEEEEEvNS4_8identityESY_S18_vS19_EENS_8epilogue10collective18CollectiveEpilogueINS1B_23Sm100TmaWarpSpecializedILi2ELi2ELi32ELb0ELb0EEEJSH_NS5_IJNSR_ISE_SB_EES1G_EEEaSI_aSI_NS1B_6fusion15FusionCallbacksIS1F_NS1I_17LinearCombinationIaiaiLNS_15FloatRoundStyleE2EEESH_S1H_JEEENS4_5SM1004TMEM4LOAD26SM100_TMEM_LOAD_16dp32b32xESY_NSZ_INS10_ILi2ELi4ELi3EEES13_NSR_INS5_IJS14_SE_EEENS5_IJSE_SB_EEEEEEENS4_39AutoVectorizingCopyWithAssumedAlignmentILi128EEENS4_14SM90_TMA_STOREES1W_S1Y_S1Y_EEEvvEEEEvNT_6ParamsE) ;  /* 0xffffff8402dc7950 */ /* 0x000fea0003c3ffff */
        .weak           $__internal_2_$__cuda_sm10x_tcgen05_guardrail_trap_unallocated_columns_being_dealloced
        .type           $__internal_2_$__cuda_sm10x_tcgen05_guardrail_trap_unallocated_columns_being_dealloced,@function
        .size           $__internal_2_$__cuda_sm10x_tcgen05_guardrail_trap_unallocated_columns_being_dealloced,(.L_x_136 - $__internal_2_$__cuda_sm10x_tcgen05_guardrail_trap_unallocated_columns_being_dealloced)
$__internal_2_$__cuda_sm10x_tcgen05_guardrail_trap_unallocated_columns_being_dealloced:
[----:B------:R-:W-:Y:S05]  /*7890*/  BPT.TRAP 0x1 ;  /* 0x000000040000795c */ /* 0x000fea0000300000 */
[----:B------:R-:W-:-:S04]  /*78a0*/  HFMA2 R3, -RZ, RZ, 0, 0 ;  /* 0x00000000ff037431 */ /* 0x000fc800000001ff */
[----:B------:R-:W-:Y:S05]  /*78b0*/  RET.REL.NODEC R2 `(_ZN7cutlass13device_kernelINS_4gemm6kernel13GemmUniversalIN4cute5tupleIJiiiiEEENS1_10collective13CollectiveMmaINS1_35MainloopSm100TmaUmmaWarpSpecializedILi2ELi2ELi4ENS5_IJNS4_1CILi1EEESB_SB_EEEEENS5_IJNSA_ILi64EEENSA_ILi128EEENSA_ILi32EEEEEEaNS5_IJlSB_lEEEaSI_NS4_8TiledMMAINS4_8MMA_AtomIJNS4_15SM100_MMA_S8_SSIaaiLi64ELi128ELNS4_4UMMA5MajorE0ELSN_0ELNSM_8SaturateE0EEEEEENS4_6LayoutISC_NS5_IJNSA_ILi0EEESS_SS_EEEEENS5_IJNS4_10UnderscoreESV_SV_EEEEENS4_13SM90_TMA_LOADENS4_14ComposedLayoutINS4_7SwizzleILi1ELi4ELi3EEENS4_18smem_ptr_flag_bitsILi8EEENSR_INS5_IJNSA_ILi8EEESG_EEENS5_IJSG_SB_EEEEEEEvNS4_8identityESY_S18_vS19_EENS_8epilogue10collective18CollectiveEpilogueINS1B_23Sm100TmaWarpSpecializedILi2ELi2ELi32ELb0ELb0EEEJSH_NS5_IJNSR_ISE_SB_EES1G_EEEaSI_aSI_NS1B_6fusion15FusionCallbacksIS1F_NS1I_17LinearCombinationIaiaiLNS_15FloatRoundStyleE2EEESH_S1H_JEEENS4_5SM1004TMEM4LOAD26SM100_TMEM_LOAD_16dp32b32xESY_NSZ_INS10_ILi2ELi4ELi3EEES13_NSR_INS5_IJS14_SE_EEENS5_IJSE_SB_EEEEEEENS4_39AutoVectorizingCopyWithAssumedAlignmentILi128EEENS4_14SM90_TMA_STOREES1W_S1Y_S1Y_EEEvvEEEEvNT_6ParamsE) ;  /* 0xffffff8402d07950 */ /* 0x000fea0003c3ffff */
.L_x_135:
[----:B------:R-:W-:-:S00]  /*78c0*/  BRA `(.L_x_135) ;  /* 0xfffffffc00fc7947 */ /* 0x000fc0000383ffff */
[----:B------:R-:W-:-:S00]  /*78d0*/  NOP ;  /* 0x0000000000007918 */ /* 0x000fc00000000000 */
        /* <DEDUP_REMOVED lines=10> */
.L_x_136:


//--------------------- .nv.global.init           --------------------------
	.section	.nv.global.init,"aw",@progbits
.nv.global.init:
	.type		$str$27,@object
	.size		$str$27,($str$28 - $str$27)
$str$27:
        /*0000*/ 	.byte	0x28, 0x61, 0x64, 0x64, 0x72, 0x65, 0x73, 0x73, 0x20, 0x26, 0x20, 0x6d, 0x61, 0x73, 0x6b, 0x29
        /*0010*/ 	.byte	0x20, 0x3d, 0x3d, 0x20, 0x30, 0x00
	.type		$str$28,@object
	.size		$str$28,($str$26 - $str$28)
$str$28:
        /*0016*/ 	.byte	0x2f, 0x74, 0x6d, 0x70, 0x2f, 0x63, 0x75, 0x74, 0x6c, 0x61, 0x73, 0x73, 0x5f, 0x73, 0x77, 0x65
        /*0026*/ 	.byte	0x65, 0x70, 0x5f, 0x73, 0x72, 0x63, 0x2f, 0x69, 0x6e, 0x63, 0x6c, 0x75, 0x64, 0x65, 0x2f, 0x63
        /*0036*/ 	.byte	0x75, 0x74, 0x65, 0x2f, 0x70, 0x6f, 0x69, 0x6e, 0x74, 0x65, 0x72, 0x5f, 0x66, 0x6c, 0x61, 0x67
        /*0046*/ 	.byte	0x67, 0x65, 0x64, 0x2e, 0x68, 0x70, 0x70, 0x00
	.type		$str$26,@object
	.size		$str$26,($str$25 - $str$26)
$str$26:
        /*004e*/ 	.byte	0x2f, 0x74, 0x6d, 0x70, 0x2f, 0x63, 0x75, 0x74, 0x6c, 0x61, 0x73, 0x73, 0x5f, 0x73, 0x77, 0x65
        /*005e*/ 	.byte	0x65, 0x70, 0x5f, 0x73, 0x72, 0x63, 0x2f, 0x69, 0x6e, 0x63, 0x6c, 0x75, 0x64, 0x65, 0x2f, 0x63
        /*006e*/ 	.byte	0x75, 0x74, 0x65, 0x2f, 0x61, 0x74, 0x6f, 0x6d, 0x2f, 0x63, 0x6f, 0x70, 0x79, 0x5f, 0x74, 0x72
        /*007e*/ 	.byte	0x61, 0x69, 0x74, 0x73, 0x5f, 0x73, 0x6d, 0x31, 0x30, 0x30, 0x2e, 0x68, 0x70, 0x70, 0x00
	.type		$str$25,@object
	.size		$str$25,(__unnamed_1 - $str$25)
$str$25:
        /*008d*/ 	.byte	0x28, 0x28, 0x75, 0x69, 0x6e, 0x74, 0x33, 0x32, 0x5f, 0x74, 0x28, 0x74, 0x68, 0x72, 0x65, 0x61
        /*009d*/ 	.byte	0x64, 0x49, 0x64, 0x78, 0x2e, 0x78, 0x29, 0x20, 0x2f, 0x20, 0x33, 0x32, 0x29, 0x20, 0x25, 0x20
        /*00ad*/ 	.byte	0x34, 0x29, 0x20, 0x3d, 0x3d, 0x20, 0x28, 0x28, 0x28, 0x74, 0x6d, 0x65, 0x6d, 0x5f, 0x61, 0x64
        /*00bd*/ 	.byte	0x64, 0x72, 0x20, 0x3e, 0x3e, 0x20, 0x31, 0x36, 0x29, 0x20, 0x2f, 0x20, 0x33, 0x32, 0x29, 0x20
        /*00cd*/ 	.byte	0x25, 0x20, 0x34, 0x29, 0x00
	.type		__unnamed_1,@object
	.size		__unnamed_1,(__unnamed_2 - __unnamed_1)
__unnamed_1:
        /*00d2*/ 	.byte	0x61, 0x75, 0x74, 0x6f, 0x20, 0x63, 0x75, 0x74, 0x65, 0x3a, 0x3a, 0x61, 0x73, 0x5f, 0x70, 0x6f
        /* <DEDUP_REMOVED lines=24> */
        /*0262*/ 	.byte	0x00
	.type		__unnamed_2,@object
	.size		__unnamed_2,(.L_2 - __unnamed_2)
__unnamed_2:
        /* <DEDUP_REMOVED lines=41> */
.L_2:


//--------------------- .nv.shared._ZN7cutlass13device_kernelINS_4gemm6kernel13GemmUniversalIN4cute5tupleIJiiiiEEENS1_10collective13CollectiveMmaINS1_35MainloopSm100TmaUmmaWarpSpecializedILi2ELi2ELi4ENS5_IJNS4_1CILi1EEESB_SB_EEEEENS5_IJNSA_ILi64EEENSA_ILi128EEENSA_ILi32EEEEEEaNS5_IJlSB_lEEEaSI_NS4_8TiledMMAINS4_8MMA_AtomIJNS4_15SM100_MMA_S8_SSIaaiLi64ELi128ELNS4_4UMMA5MajorE0ELSN_0ELNSM_8SaturateE0EEEEEENS4_6LayoutISC_NS5_IJNSA_ILi0EEESS_SS_EEEEENS5_IJNS4_10UnderscoreESV_SV_EEEEENS4_13SM90_TMA_LOADENS4_14ComposedLayoutINS4_7SwizzleILi1ELi4ELi3EEENS4_18smem_ptr_flag_bitsILi8EEENSR_INS5_IJNSA_ILi8EEESG_EEENS5_IJSG_SB_EEEEEEEvNS4_8identityESY_S18_vS19_EENS_8epilogue10collective18CollectiveEpilogueINS1B_23Sm100TmaWarpSpecializedILi2ELi2ELi32ELb0ELb0EEEJSH_NS5_IJNSR_ISE_SB_EES1G_EEEaSI_aSI_NS1B_6fusion15FusionCallbacksIS1F_NS1I_17LinearCombinationIaiaiLNS_15FloatRoundStyleE2EEESH_S1H_JEEENS4_5SM1004TMEM4LOAD26SM100_TMEM_LOAD_16dp32b32xESY_NSZ_INS10_ILi2ELi4ELi3EEES13_NSR_INS5_IJS14_SE_EEENS5_IJSE_SB_EEEEEEENS4_39AutoVectorizingCopyWithAssumedAlignmentILi128EEENS4_14SM90_TMA_STOREES1W_S1Y_S1Y_EEEvvEEEEvNT_6ParamsE --------------------------
	.section	.nv.shared._ZN7cutlass13device_kernelINS_4gemm6kernel13GemmUniversalIN4cute5tupleIJiiiiEEENS1_10collective13CollectiveMmaINS1_35MainloopSm100TmaUmmaWarpSpecializedILi2ELi2ELi4ENS5_IJNS4_1CILi1EEESB_SB_EEEEENS5_IJNSA_ILi64EEENSA_ILi128EEENSA_ILi32EEEEEEaNS5_IJlSB_lEEEaSI_NS4_8TiledMMAINS4_8MMA_AtomIJNS4_15SM100_MMA_S8_SSIaaiLi64ELi128ELNS4_4UMMA5MajorE0ELSN_0ELNSM_8SaturateE0EEEEEENS4_6LayoutISC_NS5_IJNSA_ILi0EEESS_SS_EEEEENS5_IJNS4_10UnderscoreESV_SV_EEEEENS4_13SM90_TMA_LOADENS4_14ComposedLayoutINS4_7SwizzleILi1ELi4ELi3EEENS4_18smem_ptr_flag_bitsILi8EEENSR_INS5_IJNSA_ILi8EEESG_EEENS5_IJSG_SB_EEEEEEEvNS4_8identityESY_S18_vS19_EENS_8epilogue10collective18CollectiveEpilogueINS1B_23Sm100TmaWarpSpecializedILi2ELi2ELi32ELb0ELb0EEEJSH_NS5_IJNSR_ISE_SB_EES1G_EEEaSI_aSI_NS1B_6fusion15FusionCallbacksIS1F_NS1I_17LinearCombinationIaiaiLNS_15FloatRoundStyleE2EEESH_S1H_JEEENS4_5SM1004TMEM4LOAD26SM100_TMEM_LOAD_16dp32b32xESY_NSZ_INS10_ILi2ELi4ELi3EEES13_NSR_INS5_IJS14_SE_EEENS5_IJSE_SB_EEEEEEENS4_39AutoVectorizingCopyWithAssumedAlignmentILi128EEENS4_14SM90_TMA_STOREES1W_S1Y_S1Y_EEEvvEEEEvNT_6ParamsE,"aw",@nobits
	.sectionflags	@""
	.align	16
	.zero		1024


//--------------------- .nv.shared.reserved.0     --------------------------
	.section	.nv.shared.reserved.0,"aw",@nobits
	.weak		__nv_reservedSMEM_offset_0_alias
	.size		__nv_reservedSMEM_offset_0_alias, 0, 64
	.other		__nv_reservedSMEM_offset_0_alias,@"STO_CUDA_RESERVED_SHARED STV_DEFAULT"
__nv_reservedSMEM_offset_0_alias:
	.zero		0
.nv.shared.reserved.0:
	.zero		64
	.weak		__nv_reservedSMEM_tcgen05_partition
	.type		__nv_reservedSMEM_tcgen05_partition,@object
	.size		__nv_reservedSMEM_tcgen05_partition,(.L_0 - __nv_reservedSMEM_tcgen05_partition)
__nv_reservedSMEM_tcgen05_partition:
	.zero		32
.L_0:


//--------------------- .nv.global                --------------------------
	.section	.nv.global,"aw",@nobits
.nv.global:
	.type		_ZN40_INTERNAL_b1d1c7e1_4_k_cu_595cadc8_275534cute1_E,@object
	.size		_ZN40_INTERNAL_b1d1c7e1_4_k_cu_595cadc8_275534cute1_E,(_ZN40_INTERNAL_b1d1c7e1_4_k_cu_595cadc8_275534cuda3std3__45__cpo6cbeginE - _ZN40_INTERNAL_b1d1c7e1_4_k_cu_595cadc8_275534cute1_E)
_ZN40_INTERNAL_b1d1c7e1_4_k_cu_595cadc8_275534cute1_E:
	.zero		1
	.type		_ZN40_INTERNAL_b1d1c7e1_4_k_cu_595cadc8_275534cuda3std3__45__cpo6cbeginE,@object
	.size		_ZN40_INTERNAL_b1d1c7e1_4_k_cu_595cadc8_275534cuda3std3__45__cpo6cbeginE,(_ZN40_INTERNAL_b1d1c7e1_4_k_cu_595cadc8_275534cuda3std3__48in_placeE - _ZN40_INTERNAL_b1d1c7e1_4_k_cu_595cadc8_275534cuda3std3__45__cpo6cbeginE)
_ZN40_INTERNAL_b1d1c7e1_4_k_cu_595cadc8_275534cuda3std3__45__cpo6cbeginE:
	.zero		1
	.type		_ZN40_INTERNAL_b1d1c7e1_4_k_cu_595cadc8_275534cuda3std3__48in_placeE,@object
	.size		_ZN40_INTERNAL_b1d1c7e1_4_k_cu_595cadc8_275534cuda3std3__48in_placeE,(_ZN40_INTERNAL_b1d1c7e1_4_k_cu_595cadc8_275534cuda3std6ranges3__45__cpo9iter_moveE - _ZN40_INTERNAL_b1d1c7e1_4_k_cu_595cadc8_275534cuda3std3__48in_placeE)
_ZN40_INTERNAL_b1d1c7e1_4_k_cu_595cadc8_275534cuda3std3__48in_placeE:
	.zero		1
	.type		_ZN40_INTERNAL_b1d1c7e1_4_k_cu_595cadc8_275534cuda3std6ranges3__45__cpo9iter_moveE,@object
	.size		_ZN40_INTERNAL_b1d1c7e1_4_k_cu_595cadc8_275534cuda3std6ranges3__45__cpo9iter_moveE,(_ZN40_INTERNAL_b1d1c7e1_4_k_cu_595cadc8_275534cuda3std3__45__cpo5beginE - _ZN40_INTERNAL_b1d1c7e1_4_k_cu_595cadc8_275534cuda3std6ranges3__45__cpo9iter_moveE)
_ZN40_INTERNAL_b1d1c7e1_4_k_cu_595cadc8_275534cuda3std6ranges3__45__cpo9iter_moveE:
	.zero		1
	.type		_ZN40_INTERNAL_b1d1c7e1_4_k_cu_595cadc8_275534cuda3std3__45__cpo5beginE,@object
	.size		_ZN40_INTERNAL_b1d1c7e1_4_k_cu_595cadc8_275534cuda3std3__45__cpo5beginE,(_ZN40_INTERNAL_b1d1c7e1_4_k_cu_595cadc8_275534cuda3std3__442_GLOBAL__N__b1d1c7e1_4_k_cu_595cadc8_275536ignoreE - _ZN40_INTERNAL_b1d1c7e1_4_k_cu_595cadc8_275534cuda3std3__45__cpo5beginE)
_ZN40_INTERNAL_b1d1c7e1_4_k_cu_595cadc8_275534cuda3std3__45__cpo5beginE:
	.zero		1
	.type		_ZN40_INTERNAL_b1d1c7e1_4_k_cu_595cadc8_275534cuda3std3__442_GLOBAL__N__b1d1c7e1_4_k_cu_595cadc8_275536ignoreE,@object
	.size		_ZN40_INTERNAL_b1d1c7e1_4_k_cu_595cadc8_275534cuda3std3__442_GLOBAL__N__b1d1c7e1_4_k_cu_595cadc8_275536ignoreE,(_ZN40_INTERNAL_b1d1c7e1_4_k_cu_595cadc8_275534cute7productE - _ZN40_INTERNAL_b1d1c7e1_4_k_cu_595cadc8_275534cuda3std3__442_GLOBAL__N__b1d1c7e1_4_k_cu_595cadc8_275536ignoreE)
_ZN40_INTERNAL_b1d1c7e1_4_k_cu_595cadc8_275534cuda3std3__442_GLOBAL__N__b1d1c7e1_4_k_cu_595cadc8_275536ignoreE:
	.zero		1
	.type		_ZN40_INTERNAL_b1d1c7e1_4_k_cu_595cadc8_275534cute7productE,@object
	.size		_ZN40_INTERNAL_b1d1c7e1_4_k_cu_595cadc8_275534cute7productE,(_ZN40_INTERNAL_b1d1c7e1_4_k_cu_595cadc8_275534cuda3std3__45__cpo3endE - _ZN40_INTERNAL_b1d1c7e1_4_k_cu_595cadc8_275534cute7productE)
_ZN40_INTERNAL_b1d1c7e1_4_k_cu_595cadc8_275534cute7productE:
	.zero		1
	.type		_ZN40_INTERNAL_b1d1c7e1_4_k_cu_595cadc8_275534cuda3std3__45__cpo3endE,@object
	.size		_ZN40_INTERNAL_b1d1c7e1_4_k_cu_595cadc8_275534cuda3std3__45__cpo3endE,(_ZN40_INTERNAL_b1d1c7e1_4_k_cu_595cadc8_275534cuda3std3__419piecewise_constructE - _ZN40_INTERNAL_b1d1c7e1_4_k_cu_595cadc8_275534cuda3std3__45__cpo3endE)
_ZN40_INTERNAL_b1d1c7e1_4_k_cu_595cadc8_275534cuda3std3__45__cpo3endE:
	.zero		1
	.type		_ZN40_INTERNAL_b1d1c7e1_4_k_cu_595cadc8_275534cuda3std3__419piecewise_constructE,@object
	.size		_ZN40_INTERNAL_b1d1c7e1_4_k_cu_595cadc8_275534cuda3std3__419piecewise_constructE,(_ZN40_INTERNAL_b1d1c7e1_4_k_cu_595cadc8_275534cuda3std3__45__cpo4cendE - _ZN40_INTERNAL_b1d1c7e1_4_k_cu_595cadc8_275534cuda3std3__419piecewise_constructE)
_ZN40_INTERNAL_b1d1c7e1_4_k_cu_595cadc8_275534cuda3std3__419piecewise_constructE:
	.zero		1
	.type		_ZN40_INTERNAL_b1d1c7e1_4_k_cu_595cadc8_275534cuda3std3__45__cpo4cendE,@object
	.size		_ZN40_INTERNAL_b1d1c7e1_4_k_cu_595cadc8_275534cuda3std3__45__cpo4cendE,(_ZN40_INTERNAL_b1d1c7e1_4_k_cu_595cadc8_275534cuda3std6ranges3__45__cpo4swapE - _ZN40_INTERNAL_b1d1c7e1_4_k_cu_595cadc8_275534cuda3std3__45__cpo4cendE)
_ZN40_INTERNAL_b1d1c7e1_4_k_cu_595cadc8_275534cuda3std3__45__cpo4cendE:
	.zero		1
	.type		_ZN40_INTERNAL_b1d1c7e1_4_k_cu_595cadc8_275534cuda3std6ranges3__45__cpo4swapE,@object
	.size		_ZN40_INTERNAL_b1d1c7e1_4_k_cu_595cadc8_275534cuda3std6ranges3__45__cpo4swapE,(.L_10 - _ZN40_INTERNAL_b1d1c7e1_4_k_cu_595cadc8_275534cuda3std6ranges3__45__cpo4swapE)
_ZN40_INTERNAL_b1d1c7e1_4_k_cu_595cadc8_275534cuda3std6ranges3__45__cpo4swapE:
	.zero		1
.L_10:


//--------------------- .nv.constant0._ZN7cutlass13device_kernelINS_4gemm6kernel13GemmUniversalIN4cute5tupleIJiiiiEEENS1_10collective13CollectiveMmaINS1_35MainloopSm100TmaUmmaWarpSpecializedILi2ELi2ELi4ENS5_IJNS4_1CILi1EEESB_SB_EEEEENS5_IJNSA_ILi64EEENSA_ILi128EEENSA_ILi32EEEEEEaNS5_IJlSB_lEEEaSI_NS4_8TiledMMAINS4_8MMA_AtomIJNS4_15SM100_MMA_S8_SSIaaiLi64ELi128ELNS4_4UMMA5MajorE0ELSN_0ELNSM_8SaturateE0EEEEEENS4_6LayoutISC_NS5_IJNSA_ILi0EEESS_SS_EEEEENS5_IJNS4_10UnderscoreESV_SV_EEEEENS4_13SM90_TMA_LOADENS4_14ComposedLayoutINS4_7SwizzleILi1ELi4ELi3EEENS4_18smem_ptr_flag_bitsILi8EEENSR_INS5_IJNSA_ILi8EEESG_EEENS5_IJSG_SB_EEEEEEEvNS4_8identityESY_S18_vS19_EENS_8epilogue10collective18CollectiveEpilogueINS1B_23Sm100TmaWarpSpecializedILi2ELi2ELi32ELb0ELb0EEEJSH_NS5_IJNSR_ISE_SB_EES1G_EEEaSI_aSI_NS1B_6fusion15FusionCallbacksIS1F_NS1I_17LinearCombinationIaiaiLNS_15FloatRoundStyleE2EEESH_S1H_JEEENS4_5SM1004TMEM4LOAD26SM100_TMEM_LOAD_16dp32b32xESY_NSZ_INS10_ILi2ELi4ELi3EEES13_NSR_INS5_IJS14_SE_EEENS5_IJSE_SB_EEEEEEENS4_39AutoVectorizingCopyWithAssumedAlignmentILi128EEENS4_14SM90_TMA_STOREES1W_S1Y_S1Y_EEEvvEEEEvNT_6ParamsE --------------------------
	.section	.nv.constant0._ZN7cutlass13device_kernelINS_4gemm6kernel13GemmUniversalIN4cute5tupleIJiiiiEEENS1_10collective13CollectiveMmaINS1_35MainloopSm100TmaUmmaWarpSpecializedILi2ELi2ELi4ENS5_IJNS4_1CILi1EEESB_SB_EEEEENS5_IJNSA_ILi64EEENSA_ILi128EEENSA_ILi32EEEEEEaNS5_IJlSB_lEEEaSI_NS4_8TiledMMAINS4_8MMA_AtomIJNS4_15SM100_MMA_S8_SSIaaiLi64ELi128ELNS4_4UMMA5MajorE0ELSN_0ELNSM_8SaturateE0EEEEEENS4_6LayoutISC_NS5_IJNSA_ILi0EEESS_SS_EEEEENS5_IJNS4_10UnderscoreESV_SV_EEEEENS4_13SM90_TMA_LOADENS4_14ComposedLayoutINS4_7SwizzleILi1ELi4ELi3EEENS4_18smem_ptr_flag_bitsILi8EEENSR_INS5_IJNSA_ILi8EEESG_EEENS5_IJSG_SB_EEEEEEEvNS4_8identityESY_S18_vS19_EENS_8epilogue10collective18CollectiveEpilogueINS1B_23Sm100TmaWarpSpecializedILi2ELi2ELi32ELb0ELb0EEEJSH_NS5_IJNSR_ISE_SB_EES1G_EEEaSI_aSI_NS1B_6fusion15FusionCallbacksIS1F_NS1I_17LinearCombinationIaiaiLNS_15FloatRoundStyleE2EEESH_S1H_JEEENS4_5SM1004TMEM4LOAD26SM100_TMEM_LOAD_16dp32b32xESY_NSZ_INS10_ILi2ELi4ELi3EEES13_NSR_INS5_IJS14_SE_EEENS5_IJSE_SB_EEEEEEENS4_39AutoVectorizingCopyWithAssumedAlignmentILi128EEENS4_14SM90_TMA_STOREES1W_S1Y_S1Y_EEEvvEEEEvNT_6ParamsE,"a",@progbits
	.sectionflags	@""
	.align	4
.nv.constant0._ZN7cutlass13device_kernelINS_4gemm6kernel13GemmUniversalIN4cute5tupleIJiiiiEEENS1_10collective13CollectiveMmaINS1_35MainloopSm100TmaUmmaWarpSpecializedILi2ELi2ELi4ENS5_IJNS4_1CILi1EEESB_SB_EEEEENS5_IJNSA_ILi64EEENSA_ILi128EEENSA_ILi32EEEEEEaNS5_IJlSB_lEEEaSI_NS4_8TiledMMAINS4_8MMA_AtomIJNS4_15SM100_MMA_S8_SSIaaiLi64ELi128ELNS4_4UMMA5MajorE0ELSN_0ELNSM_8SaturateE0EEEEEENS4_6LayoutISC_NS5_IJNSA_ILi0EEESS_SS_EEEEENS5_IJNS4_10UnderscoreESV_SV_EEEEENS4_13SM90_TMA_LOADENS4_14ComposedLayoutINS4_7SwizzleILi1ELi4ELi3EEENS4_18smem_ptr_flag_bitsILi8EEENSR_INS5_IJNSA_ILi8EEESG_EEENS5_IJSG_SB_EEEEEEEvNS4_8identityESY_S18_vS19_EENS_8epilogue10collective18CollectiveEpilogueINS1B_23Sm100TmaWarpSpecializedILi2ELi2ELi32ELb0ELb0EEEJSH_NS5_IJNSR_ISE_SB_EES1G_EEEaSI_aSI_NS1B_6fusion15FusionCallbacksIS1F_NS1I_17LinearCombinationIaiaiLNS_15FloatRoundStyleE2EEESH_S1H_JEEENS4_5SM1004TMEM4LOAD26SM100_TMEM_LOAD_16dp32b32xESY_NSZ_INS10_ILi2ELi4ELi3EEES13_NSR_INS5_IJS14_SE_EEENS5_IJSE_SB_EEEEEEENS4_39AutoVectorizingCopyWithAssumedAlignmentILi128EEENS4_14SM90_TMA_STOREES1W_S1Y_S1Y_EEEvvEEEEvNT_6ParamsE:
	.zero		2944


//--------------------- SYMBOLS --------------------------

	.type		.nv.reservedSmem.offset0,@object
	.size		.nv.reservedSmem.offset0,0x4
	.type		.nv.reservedSmem.cap,@object
	.size		.nv.reservedSmem.cap,0x4
	.type		__assertfail,@function
